	.target	sm_100a

	.elftype	@"ET_EXEC"


//--------------------- .note.nv.tkinfo           --------------------------
	.section	.note.nv.tkinfo,"",@"SHT_NOTE"
	.sectionflags	@"SHF_NOTE_NV_TKINFO"
	.tkinfo
        /*0018*/ 	.word	0x00000002
        /*0030*/ 	.string	""
        /*0030*/ 	.string	"ptxas"
        /*0030*/ 	.string	"Cuda compilation tools, release 13.0, V13.0.88"
        /*0030*/ 	.string	"Build cuda_13.0.r13.0/compiler.36424714_0"
        /*0030*/ 	.string	"-arch sm_100a -m 64 "



//--------------------- .note.nv.cuinfo           --------------------------
	.section	.note.nv.cuinfo,"",@"SHT_NOTE"
	.sectionflags	@"SHF_NOTE_NV_CUINFO"
        /*0018*/ 	.short	0x0002
        /*001a*/ 	.short	0x0064
        /*001c*/ 	.short	0x0082
	.zero		2


//--------------------- .nv.info                  --------------------------
	.section	.nv.info,"",@"SHT_CUDA_INFO"
	.align	4


	//----- nvinfo : EIATTR_REGCOUNT
	.align		4
        /*0000*/ 	.byte	0x04, 0x2f
        /*0002*/ 	.short	(.L_19 - .L_18)
	.align		4
.L_18:
        /*0004*/ 	.word	index@(_ZN7cutlass13device_kernelINS_4gemm6kernel13GemmUniversalIN4cute5tupleIJiiiiEEENS1_10collective13CollectiveMmaINS1_35MainloopSm100TmaUmmaWarpSpecializedILi28ELi2ELi4ENS5_IJNS4_1CILi1EEESB_SB_EEEEENS5_IJNSA_ILi128EEENSA_ILi96EEENSA_ILi16EEEEEENS_6half_tENS5_IJlSB_lEEESI_SJ_NS4_8TiledMMAINS4_8MMA_AtomIJNS4_20SM100_MMA_F16BF16_SSISI_SI_fLi128ELi96ELNS4_4UMMA5MajorE0ELSO_0ELNSN_7ScaleInE0ELSP_0EEEEEENS4_6LayoutISC_NS5_IJNSA_ILi0EEEST_ST_EEEEENS5_IJNS4_10UnderscoreESW_SW_EEEEENS4_13SM90_TMA_LOADENS4_14ComposedLayoutINS4_7SwizzleILi1ELi4ELi3EEENS4_18smem_ptr_flag_bitsILi16EEENSS_INS5_IJNSA_ILi8EEESG_EEENS5_IJSG_SB_EEEEEEEvNS4_8identityESZ_S19_vS1A_EENS_8epilogue10collective18CollectiveEpilogueINS1C_23Sm100TmaWarpSpecializedILi3ELi2ELi32ELb1ELb0EEEJSH_NS5_IJNSS_ISE_SB_EENSS_INSA_ILi32EEESB_EEEEESI_SJ_SI_SJ_NS1C_6fusion15FusionCallbacksIS1G_NS1L_17LinearCombinationISI_fSI_fLNS_15FloatRoundStyleE2EEESH_S1K_JEEENS4_5SM1004TMEM4LOAD26SM100_TMEM_LOAD_32dp32b32xESZ_NS10_INS11_ILi2ELi4ELi3EEES14_NSS_INS5_IJS15_S1I_EEENS5_IJS1I_SB_EEEEEEENS4_39AutoVectorizingCopyWithAssumedAlignmentILi128EEENS4_14SM90_TMA_STOREES1Z_S21_S21_EEEvvEEEEvNT_6ParamsE)
        /*0008*/ 	.word	0x0000006e


	//----- nvinfo : EIATTR_FRAME_SIZE
	.align		4
.L_19:
        /*000c*/ 	.byte	0x04, 0x11
        /*000e*/ 	.short	(.L_21 - .L_20)
	.align		4
.L_20:
        /*0010*/ 	.word	index@($__internal_2_$__cuda_sm10x_tcgen05_guardrail_trap_unallocated_columns_being_dealloced)
        /*0014*/ 	.word	0x00000000


	//----- nvinfo : EIATTR_FRAME_SIZE
	.align		4
.L_21:
        /*0018*/ 	.byte	0x04, 0x11
        /*001a*/ 	.short	(.L_23 - .L_22)
	.align		4
.L_22:
        /*001c*/ 	.word	index@($__internal_1_$__cuda_sm10x_tcgen05_guardrail_trap_phase_invalid_during_alloc)
        /*0020*/ 	.word	0x00000000


	//----- nvinfo : EIATTR_FRAME_SIZE
	.align		4
.L_23:
        /*0024*/ 	.byte	0x04, 0x11
        /*0026*/ 	.short	(.L_25 - .L_24)
	.align		4
.L_24:
        /*0028*/ 	.word	index@($__internal_0_$__cuda_sm10x_tcgen05_guardrail_trap_col_being_dealloced_not_returned_by_alloc)
        /*002c*/ 	.word	0x00000000


	//----- nvinfo : EIATTR_FRAME_SIZE
	.align		4
.L_25:
        /*0030*/ 	.byte	0x04, 0x11
        /*0032*/ 	.short	(.L_27 - .L_26)
	.align		4
.L_26:
        /*0034*/ 	.word	index@(_ZN7cutlass13device_kernelINS_4gemm6kernel13GemmUniversalIN4cute5tupleIJiiiiEEENS1_10collective13CollectiveMmaINS1_35MainloopSm100TmaUmmaWarpSpecializedILi28ELi2ELi4ENS5_IJNS4_1CILi1EEESB_SB_EEEEENS5_IJNSA_ILi128EEENSA_ILi96EEENSA_ILi16EEEEEENS_6half_tENS5_IJlSB_lEEESI_SJ_NS4_8TiledMMAINS4_8MMA_AtomIJNS4_20SM100_MMA_F16BF16_SSISI_SI_fLi128ELi96ELNS4_4UMMA5MajorE0ELSO_0ELNSN_7ScaleInE0ELSP_0EEEEEENS4_6LayoutISC_NS5_IJNSA_ILi0EEEST_ST_EEEEENS5_IJNS4_10UnderscoreESW_SW_EEEEENS4_13SM90_TMA_LOADENS4_14ComposedLayoutINS4_7SwizzleILi1ELi4ELi3EEENS4_18smem_ptr_flag_bitsILi16EEENSS_INS5_IJNSA_ILi8EEESG_EEENS5_IJSG_SB_EEEEEEEvNS4_8identityESZ_S19_vS1A_EENS_8epilogue10collective18CollectiveEpilogueINS1C_23Sm100TmaWarpSpecializedILi3ELi2ELi32ELb1ELb0EEEJSH_NS5_IJNSS_ISE_SB_EENSS_INSA_ILi32EEESB_EEEEESI_SJ_SI_SJ_NS1C_6fusion15FusionCallbacksIS1G_NS1L_17LinearCombinationISI_fSI_fLNS_15FloatRoundStyleE2EEESH_S1K_JEEENS4_5SM1004TMEM4LOAD26SM100_TMEM_LOAD_32dp32b32xESZ_NS10_INS11_ILi2ELi4ELi3EEES14_NSS_INS5_IJS15_S1I_EEENS5_IJS1I_SB_EEEEEEENS4_39AutoVectorizingCopyWithAssumedAlignmentILi128EEENS4_14SM90_TMA_STOREES1Z_S21_S21_EEEvvEEEEvNT_6ParamsE)
        /*0038*/ 	.word	0x00000000


	//----- nvinfo : EIATTR_MIN_STACK_SIZE
	.align		4
.L_27:
        /*003c*/ 	.byte	0x04, 0x12
        /*003e*/ 	.short	(.L_29 - .L_28)
	.align		4
.L_28:
        /*0040*/ 	.word	index@(_ZN7cutlass13device_kernelINS_4gemm6kernel13GemmUniversalIN4cute5tupleIJiiiiEEENS1_10collective13CollectiveMmaINS1_35MainloopSm100TmaUmmaWarpSpecializedILi28ELi2ELi4ENS5_IJNS4_1CILi1EEESB_SB_EEEEENS5_IJNSA_ILi128EEENSA_ILi96EEENSA_ILi16EEEEEENS_6half_tENS5_IJlSB_lEEESI_SJ_NS4_8TiledMMAINS4_8MMA_AtomIJNS4_20SM100_MMA_F16BF16_SSISI_SI_fLi128ELi96ELNS4_4UMMA5MajorE0ELSO_0ELNSN_7ScaleInE0ELSP_0EEEEEENS4_6LayoutISC_NS5_IJNSA_ILi0EEEST_ST_EEEEENS5_IJNS4_10UnderscoreESW_SW_EEEEENS4_13SM90_TMA_LOADENS4_14ComposedLayoutINS4_7SwizzleILi1ELi4ELi3EEENS4_18smem_ptr_flag_bitsILi16EEENSS_INS5_IJNSA_ILi8EEESG_EEENS5_IJSG_SB_EEEEEEEvNS4_8identityESZ_S19_vS1A_EENS_8epilogue10collective18CollectiveEpilogueINS1C_23Sm100TmaWarpSpecializedILi3ELi2ELi32ELb1ELb0EEEJSH_NS5_IJNSS_ISE_SB_EENSS_INSA_ILi32EEESB_EEEEESI_SJ_SI_SJ_NS1C_6fusion15FusionCallbacksIS1G_NS1L_17LinearCombinationISI_fSI_fLNS_15FloatRoundStyleE2EEESH_S1K_JEEENS4_5SM1004TMEM4LOAD26SM100_TMEM_LOAD_32dp32b32xESZ_NS10_INS11_ILi2ELi4ELi3EEES14_NSS_INS5_IJS15_S1I_EEENS5_IJS1I_SB_EEEEEEENS4_39AutoVectorizingCopyWithAssumedAlignmentILi128EEENS4_14SM90_TMA_STOREES1Z_S21_S21_EEEvvEEEEvNT_6ParamsE)
        /*0044*/ 	.word	0x00000000
.L_29:


//--------------------- .nv.compat                --------------------------
	.section	.nv.compat,"",@"SHT_CUDA_COMPAT_INFO"
	.align	4
        /*0000*/ 	.byte	0x02, 0x09, 0x01, 0x00, 0x02, 0x02, 0x02, 0x00, 0x02, 0x05, 0x05, 0x00, 0x03, 0x07, 0x01, 0x01
        /*0010*/ 	.byte	0x02, 0x03, 0x01, 0x00, 0x02, 0x06, 0x01, 0x00, 0x04, 0x0b, 0x08, 0x00, 0x09, 0x00, 0x00, 0x00
        /*0020*/ 	.byte	0x00, 0x00, 0x00, 0x00


//--------------------- .nv.info._ZN7cutlass13device_kernelINS_4gemm6kernel13GemmUniversalIN4cute5tupleIJiiiiEEENS1_10collective13CollectiveMmaINS1_35MainloopSm100TmaUmmaWarpSpecializedILi28ELi2ELi4ENS5_IJNS4_1CILi1EEESB_SB_EEEEENS5_IJNSA_ILi128EEENSA_ILi96EEENSA_ILi16EEEEEENS_6half_tENS5_IJlSB_lEEESI_SJ_NS4_8TiledMMAINS4_8MMA_AtomIJNS4_20SM100_MMA_F16BF16_SSISI_SI_fLi128ELi96ELNS4_4UMMA5MajorE0ELSO_0ELNSN_7ScaleInE0ELSP_0EEEEEENS4_6LayoutISC_NS5_IJNSA_ILi0EEEST_ST_EEEEENS5_IJNS4_10UnderscoreESW_SW_EEEEENS4_13SM90_TMA_LOADENS4_14ComposedLayoutINS4_7SwizzleILi1ELi4ELi3EEENS4_18smem_ptr_flag_bitsILi16EEENSS_INS5_IJNSA_ILi8EEESG_EEENS5_IJSG_SB_EEEEEEEvNS4_8identityESZ_S19_vS1A_EENS_8epilogue10collective18CollectiveEpilogueINS1C_23Sm100TmaWarpSpecializedILi3ELi2ELi32ELb1ELb0EEEJSH_NS5_IJNSS_ISE_SB_EENSS_INSA_ILi32EEESB_EEEEESI_SJ_SI_SJ_NS1C_6fusion15FusionCallbacksIS1G_NS1L_17LinearCombinationISI_fSI_fLNS_15FloatRoundStyleE2EEESH_S1K_JEEENS4_5SM1004TMEM4LOAD26SM100_TMEM_LOAD_32dp32b32xESZ_NS10_INS11_ILi2ELi4ELi3EEES14_NSS_INS5_IJS15_S1I_EEENS5_IJS1I_SB_EEEEEEENS4_39AutoVectorizingCopyWithAssumedAlignmentILi128EEENS4_14SM90_TMA_STOREES1Z_S21_S21_EEEvvEEEEvNT_6ParamsE --------------------------
	.section	.nv.info._ZN7cutlass13device_kernelINS_4gemm6kernel13GemmUniversalIN4cute5tupleIJiiiiEEENS1_10collective13CollectiveMmaINS1_35MainloopSm100TmaUmmaWarpSpecializedILi28ELi2ELi4ENS5_IJNS4_1CILi1EEESB_SB_EEEEENS5_IJNSA_ILi128EEENSA_ILi96EEENSA_ILi16EEEEEENS_6half_tENS5_IJlSB_lEEESI_SJ_NS4_8TiledMMAINS4_8MMA_AtomIJNS4_20SM100_MMA_F16BF16_SSISI_SI_fLi128ELi96ELNS4_4UMMA5MajorE0ELSO_0ELNSN_7ScaleInE0ELSP_0EEEEEENS4_6LayoutISC_NS5_IJNSA_ILi0EEEST_ST_EEEEENS5_IJNS4_10UnderscoreESW_SW_EEEEENS4_13SM90_TMA_LOADENS4_14ComposedLayoutINS4_7SwizzleILi1ELi4ELi3EEENS4_18smem_ptr_flag_bitsILi16EEENSS_INS5_IJNSA_ILi8EEESG_EEENS5_IJSG_SB_EEEEEEEvNS4_8identityESZ_S19_vS1A_EENS_8epilogue10collective18CollectiveEpilogueINS1C_23Sm100TmaWarpSpecializedILi3ELi2ELi32ELb1ELb0EEEJSH_NS5_IJNSS_ISE_SB_EENSS_INSA_ILi32EEESB_EEEEESI_SJ_SI_SJ_NS1C_6fusion15FusionCallbacksIS1G_NS1L_17LinearCombinationISI_fSI_fLNS_15FloatRoundStyleE2EEESH_S1K_JEEENS4_5SM1004TMEM4LOAD26SM100_TMEM_LOAD_32dp32b32xESZ_NS10_INS11_ILi2ELi4ELi3EEES14_NSS_INS5_IJS15_S1I_EEENS5_IJS1I_SB_EEEEEEENS4_39AutoVectorizingCopyWithAssumedAlignmentILi128EEENS4_14SM90_TMA_STOREES1Z_S21_S21_EEEvvEEEEvNT_6ParamsE,"",@"SHT_CUDA_INFO"
	.sectionflags	@""
	.align	4


	//----- nvinfo : EIATTR_CUDA_API_VERSION
	.align		4
        /*0000*/ 	.byte	0x04, 0x37
        /*0002*/ 	.short	(.L_31 - .L_30)
.L_30:
        /*0004*/ 	.word	0x00000082


	//----- nvinfo : EIATTR_KPARAM_INFO
	.align		4
.L_31:
        /*0008*/ 	.byte	0x04, 0x17
        /*000a*/ 	.short	(.L_33 - .L_32)
.L_32:
        /*000c*/ 	.word	0x00000000
        /*0010*/ 	.short	0x0000
        /*0012*/ 	.short	0x0000
        /*0014*/ 	.byte	0x00, 0xf0, 0x01, 0x20


	//----- nvinfo : EIATTR_AT_ENTRY_FRAGMENTS
	.align		4
.L_33:
        /*0018*/ 	.byte	0x04, 0x4f
        /*001a*/ 	.short	(.L_35 - .L_34)


	//   ....[0]....
.L_34:
        /*001c*/ 	.word	0x00000006


	//----- nvinfo : EIATTR_RESERVED_SMEM_USED
	.align		4
.L_35:
        /*0020*/ 	.byte	0x01, 0x41
	.zero		2


	//----- nvinfo : EIATTR_SPARSE_MMA_MASK
	.align		4
        /*0024*/ 	.byte	0x03, 0x50
        /*0026*/ 	.short	0x0000


	//----- nvinfo : EIATTR_TCGEN05_1CTA_USED
	.align		4
        /*0028*/ 	.byte	0x01, 0x51
	.zero		2


	//----- nvinfo : EIATTR_MAXREG_COUNT
	.align		4
        /*002c*/ 	.byte	0x03, 0x1b
        /*002e*/ 	.short	0x00ff


	//----- nvinfo : EIATTR_NUM_BARRIERS
	.align		4
        /*0030*/ 	.byte	0x02, 0x4c
        /*0032*/ 	.byte	0x07
	.zero		1


	//----- nvinfo : EIATTR_EXTERNS
	.align		4
        /*0034*/ 	.byte	0x04, 0x0f
        /*0036*/ 	.short	(.L_37 - .L_36)


	//   ....[0]....
	.align		4
.L_36:
        /*0038*/ 	.word	index@(__assertfail)


	//----- nvinfo : EIATTR_MERCURY_ISA_VERSION
	.align		4
.L_37:
        /*003c*/ 	.byte	0x03, 0x5f
        /*003e*/ 	.short	0x0101


	//----- nvinfo : EIATTR_INT_WARP_WIDE_INSTR_OFFSETS
	.align		4
        /*0040*/ 	.byte	0x04, 0x31
        /*0042*/ 	.short	(.L_39 - .L_38)


	//   ....[0]....
.L_38:
        /*0044*/ 	.word	0x000020f0


	//   ....[1]....
        /*0048*/ 	.word	0x00004760


	//   ....[2]....
        /*004c*/ 	.word	0x00004790


	//   ....[3]....
        /*0050*/ 	.word	0x000047e0


	//   ....[4]....
        /*0054*/ 	.word	0x000050f0


	//   ....[5]....
        /*0058*/ 	.word	0x00005150


	//   ....[6]....
        /*005c*/ 	.word	0x00005250


	//   ....[7]....
        /*0060*/ 	.word	0x000052e0


	//   ....[8]....
        /*0064*/ 	.word	0x000054b0


	//   ....[9]....
        /*0068*/ 	.word	0x00005610


	//----- nvinfo : EIATTR_COOP_GROUP_MASK_REGIDS
	.align		4
.L_39:
        /*006c*/ 	.byte	0x04, 0x29
        /*006e*/ 	.short	(.L_41 - .L_40)


	//   ....[0]....
.L_40:
        /*0070*/ 	.word	0xffffffff


	//   ....[1]....
        /*0074*/ 	.word	0xffffffff


	//   ....[2]....
        /*0078*/ 	.word	0xffffffff


	//   ....[3]....
        /*007c*/ 	.word	0xffffffff


	//   ....[4]....
        /*0080*/ 	.word	0xffffffff


	//   ....[5]....
        /*0084*/ 	.word	0xffffffff


	//   ....[6]....
        /*0088*/ 	.word	0xffffffff


	//   ....[7]....
        /*008c*/ 	.word	0xffffffff


	//   ....[8]....
        /*0090*/ 	.word	0xffffffff


	//   ....[9]....
        /*0094*/ 	.word	0xffffffff


	//   ....[10]....
        /*0098*/ 	.word	0xffffffff


	//   ....[11]....
        /*009c*/ 	.word	0xffffffff


	//   ....[12]....
        /*00a0*/ 	.word	0xffffffff


	//----- nvinfo : EIATTR_COOP_GROUP_INSTR_OFFSETS
	.align		4
.L_41:
        /*00a4*/ 	.byte	0x04, 0x28
        /*00a6*/ 	.short	(.L_43 - .L_42)


	//   ....[0]....
.L_42:
        /*00a8*/ 	.word	0x00000090


	//   ....[1]....
        /*00ac*/ 	.word	0x000004d0


	//   ....[2]....
        /*00b0*/ 	.word	0x00000970


	//   ....[3]....
        /*00b4*/ 	.word	0x00000af0


	//   ....[4]....
        /*00b8*/ 	.word	0x00000bf0


	//   ....[5]....
        /*00bc*/ 	.word	0x00000d60


	//   ....[6]....
        /*00c0*/ 	.word	0x00000f00


	//   ....[7]....
        /*00c4*/ 	.word	0x00001fd0


	//   ....[8]....
        /*00c8*/ 	.word	0x00003b30


	//   ....[9]....
        /*00cc*/ 	.word	0x00003d40


	//   ....[10]....
        /*00d0*/ 	.word	0x00003d70


	//   ....[11]....
        /*00d4*/ 	.word	0x00004650


	//   ....[12]....
        /*00d8*/ 	.word	0x00004880


	//----- nvinfo : EIATTR_VRC_CTA_INIT_COUNT
	.align		4
.L_43:
        /*00dc*/ 	.byte	0x02, 0x4a
        /*00de*/ 	.byte	0x80
	.zero		1


	//----- nvinfo : EIATTR_SYSCALL_OFFSETS
	.align		4
        /*00e0*/ 	.byte	0x04, 0x46
        /*00e2*/ 	.short	(.L_45 - .L_44)


	//   ....[0]....
.L_44:
        /*00e4*/ 	.word	0x00006070


	//   ....[1]....
        /*00e8*/ 	.word	0x00006160


	//   ....[2]....
        /*00ec*/ 	.word	0x000068d0


	//   ....[3]....
        /*00f0*/ 	.word	0x00007560


	//   ....[4]....
        /*00f4*/ 	.word	0x000081d0


	//----- nvinfo : EIATTR_MBARRIER_INSTR_OFFSETS
	.align		4
.L_45:
        /*00f8*/ 	.byte	0x04, 0x39
        /*00fa*/ 	.short	(.L_47 - .L_46)


	//   ....[0]....
.L_46:
        /*00fc*/ 	.word	0x000005d0
        /*0100*/ 	.word	0x000000ff
        /*0104*/ 	.word	0x00000000
        /*0108*/ 	.short	0x0100
        /*010a*/ 	.byte	0x05
	.zero		1


	//   ....[1]....
        /*010c*/ 	.word	0x000005e0
        /*0110*/ 	.word	0x000000ff
        /*0114*/ 	.word	0x000000e0
        /*0118*/ 	.short	0x0100
        /*011a*/ 	.byte	0x05
	.zero		1


	//   ....[2]....
        /*011c*/ 	.word	0x000005f0
        /*0120*/ 	.word	0x000000ff
        /*0124*/ 	.word	0x00000008
        /*0128*/ 	.short	0x0100
        /*012a*/ 	.byte	0x05
	.zero		1


	//   ....[3]....
        /*012c*/ 	.word	0x00000600
        /*0130*/ 	.word	0x000000ff
        /*0134*/ 	.word	0x000000e8
        /*0138*/ 	.short	0x0100
        /*013a*/ 	.byte	0x05
	.zero		1


	//   ....[4]....
        /*013c*/ 	.word	0x00000610
        /*0140*/ 	.word	0x000000ff
        /*0144*/ 	.word	0x00000010
        /*0148*/ 	.short	0x0100
        /*014a*/ 	.byte	0x05
	.zero		1


	//   ....[5]....
        /*014c*/ 	.word	0x00000620
        /*0150*/ 	.word	0x000000ff
        /*0154*/ 	.word	0x000000f0
        /*0158*/ 	.short	0x0100
        /*015a*/ 	.byte	0x05
	.zero		1


	//   ....[6]....
        /*015c*/ 	.word	0x00000630
        /*0160*/ 	.word	0x000000ff
        /*0164*/ 	.word	0x00000018
        /*0168*/ 	.short	0x0100
        /*016a*/ 	.byte	0x05
	.zero		1


	//   ....[7]....
        /*016c*/ 	.word	0x00000640
        /*0170*/ 	.word	0x000000ff
        /*0174*/ 	.word	0x000000f8
        /*0178*/ 	.short	0x0100
        /*017a*/ 	.byte	0x05
	.zero		1


	//   ....[8]....
        /*017c*/ 	.word	0x00000650
        /*0180*/ 	.word	0x000000ff
        /*0184*/ 	.word	0x00000020
        /*0188*/ 	.short	0x0100
        /*018a*/ 	.byte	0x05
	.zero		1


	//   ....[9]....
        /*018c*/ 	.word	0x00000660
        /*0190*/ 	.word	0x000000ff
        /*0194*/ 	.word	0x00000100
        /*0198*/ 	.short	0x0100
        /*019a*/ 	.byte	0x05
	.zero		1


	//   ....[10]....
        /*019c*/ 	.word	0x00000670
        /*01a0*/ 	.word	0x000000ff
        /*01a4*/ 	.word	0x00000028
        /*01a8*/ 	.short	0x0100
        /*01aa*/ 	.byte	0x05
	.zero		1


	//   ....[11]....
        /*01ac*/ 	.word	0x00000680
        /*01b0*/ 	.word	0x000000ff
        /*01b4*/ 	.word	0x00000108
        /*01b8*/ 	.short	0x0100
        /*01ba*/ 	.byte	0x05
	.zero		1


	//   ....[12]....
        /*01bc*/ 	.word	0x00000690
        /*01c0*/ 	.word	0x000000ff
        /*01c4*/ 	.word	0x00000030
        /*01c8*/ 	.short	0x0100
        /*01ca*/ 	.byte	0x05
	.zero		1


	//   ....[13]....
        /*01cc*/ 	.word	0x000006a0
        /*01d0*/ 	.word	0x000000ff
        /*01d4*/ 	.word	0x00000110
        /*01d8*/ 	.short	0x0100
        /*01da*/ 	.byte	0x05
	.zero		1


	//   ....[14]....
        /*01dc*/ 	.word	0x000006b0
        /*01e0*/ 	.word	0x000000ff
        /*01e4*/ 	.word	0x00000038
        /*01e8*/ 	.short	0x0100
        /*01ea*/ 	.byte	0x05
	.zero		1


	//   ....[15]....
        /*01ec*/ 	.word	0x000006c0
        /*01f0*/ 	.word	0x000000ff
        /*01f4*/ 	.word	0x00000118
        /*01f8*/ 	.short	0x0100
        /*01fa*/ 	.byte	0x05
	.zero		1


	//   ....[16]....
        /*01fc*/ 	.word	0x000006d0
        /*0200*/ 	.word	0x000000ff
        /*0204*/ 	.word	0x00000040
        /*0208*/ 	.short	0x0100
        /*020a*/ 	.byte	0x05
	.zero		1


	//   ....[17]....
        /*020c*/ 	.word	0x000006e0
        /*0210*/ 	.word	0x000000ff
        /*0214*/ 	.word	0x00000120
        /*0218*/ 	.short	0x0100
        /*021a*/ 	.byte	0x05
	.zero		1


	//   ....[18]....
        /*021c*/ 	.word	0x000006f0
        /*0220*/ 	.word	0x000000ff
        /*0224*/ 	.word	0x00000048
        /*0228*/ 	.short	0x0100
        /*022a*/ 	.byte	0x05
	.zero		1


	//   ....[19]....
        /*022c*/ 	.word	0x00000700
        /*0230*/ 	.word	0x000000ff
        /*0234*/ 	.word	0x00000128
        /*0238*/ 	.short	0x0100
        /*023a*/ 	.byte	0x05
	.zero		1


	//   ....[20]....
        /*023c*/ 	.word	0x00000710
        /*0240*/ 	.word	0x000000ff
        /*0244*/ 	.word	0x00000050
        /*0248*/ 	.short	0x0100
        /*024a*/ 	.byte	0x05
	.zero		1


	//   ....[21]....
        /*024c*/ 	.word	0x00000720
        /*0250*/ 	.word	0x000000ff
        /*0254*/ 	.word	0x00000130
        /*0258*/ 	.short	0x0100
        /*025a*/ 	.byte	0x05
	.zero		1


	//   ....[22]....
        /*025c*/ 	.word	0x00000730
        /*0260*/ 	.word	0x000000ff
        /*0264*/ 	.word	0x00000058
        /*0268*/ 	.short	0x0100
        /*026a*/ 	.byte	0x05
	.zero		1


	//   ....[23]....
        /*026c*/ 	.word	0x00000740
        /*0270*/ 	.word	0x000000ff
        /*0274*/ 	.word	0x00000138
        /*0278*/ 	.short	0x0100
        /*027a*/ 	.byte	0x05
	.zero		1


	//   ....[24]....
        /*027c*/ 	.word	0x00000750
        /*0280*/ 	.word	0x000000ff
        /*0284*/ 	.word	0x00000060
        /*0288*/ 	.short	0x0100
        /*028a*/ 	.byte	0x05
	.zero		1


	//   ....[25]....
        /*028c*/ 	.word	0x00000760
        /*0290*/ 	.word	0x000000ff
        /*0294*/ 	.word	0x00000140
        /*0298*/ 	.short	0x0100
        /*029a*/ 	.byte	0x05
	.zero		1


	//   ....[26]....
        /*029c*/ 	.word	0x00000770
        /*02a0*/ 	.word	0x000000ff
        /*02a4*/ 	.word	0x00000068
        /*02a8*/ 	.short	0x0100
        /*02aa*/ 	.byte	0x05
	.zero		1


	//   ....[27]....
        /*02ac*/ 	.word	0x00000780
        /*02b0*/ 	.word	0x000000ff
        /*02b4*/ 	.word	0x00000148
        /*02b8*/ 	.short	0x0100
        /*02ba*/ 	.byte	0x05
	.zero		1


	//   ....[28]....
        /*02bc*/ 	.word	0x00000790
        /*02c0*/ 	.word	0x000000ff
        /*02c4*/ 	.word	0x00000070
        /*02c8*/ 	.short	0x0100
        /*02ca*/ 	.byte	0x05
	.zero		1


	//   ....[29]....
        /*02cc*/ 	.word	0x000007a0
        /*02d0*/ 	.word	0x000000ff
        /*02d4*/ 	.word	0x00000150
        /*02d8*/ 	.short	0x0100
        /*02da*/ 	.byte	0x05
	.zero		1


	//   ....[30]....
        /*02dc*/ 	.word	0x000007b0
        /*02e0*/ 	.word	0x000000ff
        /*02e4*/ 	.word	0x00000078
        /*02e8*/ 	.short	0x0100
        /*02ea*/ 	.byte	0x05
	.zero		1


	//   ....[31]....
        /*02ec*/ 	.word	0x000007c0
        /*02f0*/ 	.word	0x000000ff
        /*02f4*/ 	.word	0x00000158
        /*02f8*/ 	.short	0x0100
        /*02fa*/ 	.byte	0x05
	.zero		1


	//   ....[32]....
        /*02fc*/ 	.word	0x000007d0
        /*0300*/ 	.word	0x000000ff
        /*0304*/ 	.word	0x00000080
        /*0308*/ 	.short	0x0100
        /*030a*/ 	.byte	0x05
	.zero		1


	//   ....[33]....
        /*030c*/ 	.word	0x000007e0
        /*0310*/ 	.word	0x000000ff
        /*0314*/ 	.word	0x00000160
        /*0318*/ 	.short	0x0100
        /*031a*/ 	.byte	0x05
	.zero		1


	//   ....[34]....
        /*031c*/ 	.word	0x000007f0
        /*0320*/ 	.word	0x000000ff
        /*0324*/ 	.word	0x00000088
        /*0328*/ 	.short	0x0100
        /*032a*/ 	.byte	0x05
	.zero		1


	//   ....[35]....
        /*032c*/ 	.word	0x00000800
        /*0330*/ 	.word	0x000000ff
        /*0334*/ 	.word	0x00000168
        /*0338*/ 	.short	0x0100
        /*033a*/ 	.byte	0x05
	.zero		1


	//   ....[36]....
        /*033c*/ 	.word	0x00000810
        /*0340*/ 	.word	0x000000ff
        /*0344*/ 	.word	0x00000090
        /*0348*/ 	.short	0x0100
        /*034a*/ 	.byte	0x05
	.zero		1


	//   ....[37]....
        /*034c*/ 	.word	0x00000820
        /*0350*/ 	.word	0x000000ff
        /*0354*/ 	.word	0x00000170
        /*0358*/ 	.short	0x0100
        /*035a*/ 	.byte	0x05
	.zero		1


	//   ....[38]....
        /*035c*/ 	.word	0x00000830
        /*0360*/ 	.word	0x000000ff
        /*0364*/ 	.word	0x00000098
        /*0368*/ 	.short	0x0100
        /*036a*/ 	.byte	0x05
	.zero		1


	//   ....[39]....
        /*036c*/ 	.word	0x00000840
        /*0370*/ 	.word	0x000000ff
        /*0374*/ 	.word	0x00000178
        /*0378*/ 	.short	0x0100
        /*037a*/ 	.byte	0x05
	.zero		1


	//   ....[40]....
        /*037c*/ 	.word	0x00000850
        /*0380*/ 	.word	0x000000ff
        /*0384*/ 	.word	0x000000a0
        /*0388*/ 	.short	0x0100
        /*038a*/ 	.byte	0x05
	.zero		1


	//   ....[41]....
        /*038c*/ 	.word	0x00000860
        /*0390*/ 	.word	0x000000ff
        /*0394*/ 	.word	0x00000180
        /*0398*/ 	.short	0x0100
        /*039a*/ 	.byte	0x05
	.zero		1


	//   ....[42]....
        /*039c*/ 	.word	0x00000870
        /*03a0*/ 	.word	0x000000ff
        /*03a4*/ 	.word	0x000000a8
        /*03a8*/ 	.short	0x0100
        /*03aa*/ 	.byte	0x05
	.zero		1


	//   ....[43]....
        /*03ac*/ 	.word	0x00000880
        /*03b0*/ 	.word	0x000000ff
        /*03b4*/ 	.word	0x00000188
        /*03b8*/ 	.short	0x0100
        /*03ba*/ 	.byte	0x05
	.zero		1


	//   ....[44]....
        /*03bc*/ 	.word	0x00000890
        /*03c0*/ 	.word	0x000000ff
        /*03c4*/ 	.word	0x000000b0
        /*03c8*/ 	.short	0x0100
        /*03ca*/ 	.byte	0x05
	.zero		1


	//   ....[45]....
        /*03cc*/ 	.word	0x000008a0
        /*03d0*/ 	.word	0x000000ff
        /*03d4*/ 	.word	0x00000190
        /*03d8*/ 	.short	0x0100
        /*03da*/ 	.byte	0x05
	.zero		1


	//   ....[46]....
        /*03dc*/ 	.word	0x000008b0
        /*03e0*/ 	.word	0x000000ff
        /*03e4*/ 	.word	0x000000b8
        /*03e8*/ 	.short	0x0100
        /*03ea*/ 	.byte	0x05
	.zero		1


	//   ....[47]....
        /*03ec*/ 	.word	0x000008c0
        /*03f0*/ 	.word	0x000000ff
        /*03f4*/ 	.word	0x00000198
        /*03f8*/ 	.short	0x0100
        /*03fa*/ 	.byte	0x05
	.zero		1


	//   ....[48]....
        /*03fc*/ 	.word	0x000008d0
        /*0400*/ 	.word	0x000000ff
        /*0404*/ 	.word	0x000000c0
        /*0408*/ 	.short	0x0100
        /*040a*/ 	.byte	0x05
	.zero		1


	//   ....[49]....
        /*040c*/ 	.word	0x000008e0
        /*0410*/ 	.word	0x000000ff
        /*0414*/ 	.word	0x000001a0
        /*0418*/ 	.short	0x0100
        /*041a*/ 	.byte	0x05
	.zero		1


	//   ....[50]....
        /*041c*/ 	.word	0x000008f0
        /*0420*/ 	.word	0x000000ff
        /*0424*/ 	.word	0x000000c8
        /*0428*/ 	.short	0x0100
        /*042a*/ 	.byte	0x05
	.zero		1


	//   ....[51]....
        /*042c*/ 	.word	0x00000900
        /*0430*/ 	.word	0x000000ff
        /*0434*/ 	.word	0x000001a8
        /*0438*/ 	.short	0x0100
        /*043a*/ 	.byte	0x05
	.zero		1


	//   ....[52]....
        /*043c*/ 	.word	0x00000910
        /*0440*/ 	.word	0x000000ff
        /*0444*/ 	.word	0x000000d0
        /*0448*/ 	.short	0x0100
        /*044a*/ 	.byte	0x05
	.zero		1


	//   ....[53]....
        /*044c*/ 	.word	0x00000920
        /*0450*/ 	.word	0x000000ff
        /*0454*/ 	.word	0x000001b0
        /*0458*/ 	.short	0x0100
        /*045a*/ 	.byte	0x05
	.zero		1


	//   ....[54]....
        /*045c*/ 	.word	0x00000930
        /*0460*/ 	.word	0x000000ff
        /*0464*/ 	.word	0x000000d8
        /*0468*/ 	.short	0x0100
        /*046a*/ 	.byte	0x05
	.zero		1


	//   ....[55]....
        /*046c*/ 	.word	0x00000940
        /*0470*/ 	.word	0x000000ff
        /*0474*/ 	.word	0x000001b8
        /*0478*/ 	.short	0x0100
        /*047a*/ 	.byte	0x05
	.zero		1


	//   ....[56]....
        /*047c*/ 	.word	0x00000a80
        /*0480*/ 	.word	0x000000ff
        /*0484*/ 	.word	0x000001c0
        /*0488*/ 	.short	0x0100
        /*048a*/ 	.byte	0x07
	.zero		1


	//   ....[57]....
        /*048c*/ 	.word	0x00000a90
        /*0490*/ 	.word	0x000000ff
        /*0494*/ 	.word	0x000001d8
        /*0498*/ 	.short	0x0100
        /*049a*/ 	.byte	0x07
	.zero		1


	//   ....[58]....
        /*049c*/ 	.word	0x00000aa0
        /*04a0*/ 	.word	0x000000ff
        /*04a4*/ 	.word	0x000001c8
        /*04a8*/ 	.short	0x0100
        /*04aa*/ 	.byte	0x07
	.zero		1


	//   ....[59]....
        /*04ac*/ 	.word	0x00000ab0
        /*04b0*/ 	.word	0x000000ff
        /*04b4*/ 	.word	0x000001e0
        /*04b8*/ 	.short	0x0100
        /*04ba*/ 	.byte	0x07
	.zero		1


	//   ....[60]....
        /*04bc*/ 	.word	0x00000ac0
        /*04c0*/ 	.word	0x000000ff
        /*04c4*/ 	.word	0x000001d0
        /*04c8*/ 	.short	0x0100
        /*04ca*/ 	.byte	0x07
	.zero		1


	//   ....[61]....
        /*04cc*/ 	.word	0x00000ad0
        /*04d0*/ 	.word	0x000000ff
        /*04d4*/ 	.word	0x000001e8
        /*04d8*/ 	.short	0x0100
        /*04da*/ 	.byte	0x07
	.zero		1


	//   ....[62]....
        /*04dc*/ 	.word	0x00000bc0
        /*04e0*/ 	.word	0x000000ff
        /*04e4*/ 	.word	0x000001f0
        /*04e8*/ 	.short	0x0100
        /*04ea*/ 	.byte	0x05
	.zero		1


	//   ....[63]....
        /*04ec*/ 	.word	0x00000bd0
        /*04f0*/ 	.word	0x000000ff
        /*04f4*/ 	.word	0x000001f8
        /*04f8*/ 	.short	0x0100
        /*04fa*/ 	.byte	0x05
	.zero		1


	//   ....[64]....
        /*04fc*/ 	.word	0x00000d10
        /*0500*/ 	.word	0x000000ff
        /*0504*/ 	.word	0x00000200
        /*0508*/ 	.short	0x0100
        /*050a*/ 	.byte	0x05
	.zero		1


	//   ....[65]....
        /*050c*/ 	.word	0x00000d20
        /*0510*/ 	.word	0x000000ff
        /*0514*/ 	.word	0x00000210
        /*0518*/ 	.short	0x0100
        /*051a*/ 	.byte	0x05
	.zero		1


	//   ....[66]....
        /*051c*/ 	.word	0x00000d30
        /*0520*/ 	.word	0x000000ff
        /*0524*/ 	.word	0x00000208
        /*0528*/ 	.short	0x0100
        /*052a*/ 	.byte	0x05
	.zero		1


	//   ....[67]....
        /*052c*/ 	.word	0x00000d40
        /*0530*/ 	.word	0x000000ff
        /*0534*/ 	.word	0x00000218
        /*0538*/ 	.short	0x0100
        /*053a*/ 	.byte	0x05
	.zero		1


	//   ....[68]....
        /*053c*/ 	.word	0x00000e70
        /*0540*/ 	.word	0x000000ff
        /*0544*/ 	.word	0x00000220
        /*0548*/ 	.short	0x0100
        /*054a*/ 	.byte	0x07
	.zero		1


	//   ....[69]....
        /*054c*/ 	.word	0x00000e80
        /*0550*/ 	.word	0x000000ff
        /*0554*/ 	.word	0x00000240
        /*0558*/ 	.short	0x0100
        /*055a*/ 	.byte	0x07
	.zero		1


	//   ....[70]....
        /*055c*/ 	.word	0x00000e90
        /*0560*/ 	.word	0x000000ff
        /*0564*/ 	.word	0x00000228
        /*0568*/ 	.short	0x0100
        /*056a*/ 	.byte	0x07
	.zero		1


	//   ....[71]....
        /*056c*/ 	.word	0x00000ea0
        /*0570*/ 	.word	0x000000ff
        /*0574*/ 	.word	0x00000248
        /*0578*/ 	.short	0x0100
        /*057a*/ 	.byte	0x07
	.zero		1


	//   ....[72]....
        /*057c*/ 	.word	0x00000eb0
        /*0580*/ 	.word	0x000000ff
        /*0584*/ 	.word	0x00000230
        /*0588*/ 	.short	0x0100
        /*058a*/ 	.byte	0x07
	.zero		1


	//   ....[73]....
        /*058c*/ 	.word	0x00000ec0
        /*0590*/ 	.word	0x000000ff
        /*0594*/ 	.word	0x00000250
        /*0598*/ 	.short	0x0100
        /*059a*/ 	.byte	0x07
	.zero		1


	//   ....[74]....
        /*059c*/ 	.word	0x00000ed0
        /*05a0*/ 	.word	0x000000ff
        /*05a4*/ 	.word	0x00000238
        /*05a8*/ 	.short	0x0100
        /*05aa*/ 	.byte	0x07
	.zero		1


	//   ....[75]....
        /*05ac*/ 	.word	0x00000ee0
        /*05b0*/ 	.word	0x000000ff
        /*05b4*/ 	.word	0x00000258
        /*05b8*/ 	.short	0x0100
        /*05ba*/ 	.byte	0x07
	.zero		1


	//   ....[76]....
        /*05bc*/ 	.word	0x00000fd0
        /*05c0*/ 	.word	0x000000ff
        /*05c4*/ 	.word	0x00000260
        /*05c8*/ 	.short	0x0100
        /*05ca*/ 	.byte	0x05
	.zero		1


	//   ....[77]....
        /*05cc*/ 	.word	0x00000fe0
        /*05d0*/ 	.word	0x000000ff
        /*05d4*/ 	.word	0x00000270
        /*05d8*/ 	.short	0x0100
        /*05da*/ 	.byte	0x05
	.zero		1


	//   ....[78]....
        /*05dc*/ 	.word	0x00000ff0
        /*05e0*/ 	.word	0x000000ff
        /*05e4*/ 	.word	0x00000268
        /*05e8*/ 	.short	0x0100
        /*05ea*/ 	.byte	0x05
	.zero		1


	//   ....[79]....
        /*05ec*/ 	.word	0x00001000
        /*05f0*/ 	.word	0x000000ff
        /*05f4*/ 	.word	0x00000278
        /*05f8*/ 	.short	0x0100
        /*05fa*/ 	.byte	0x05
	.zero		1


	//   ....[80]....
        /*05fc*/ 	.word	0x000018d0
        /*0600*/ 	.word	0x00000002
        /*0604*/ 	.word	0x00000270
        /*0608*/ 	.short	0x010a
        /*060a*/ 	.byte	0xff
	.zero		1


	//   ....[81]....
        /*060c*/ 	.word	0x00001900
        /*0610*/ 	.word	0x00000002
        /*0614*/ 	.word	0x00000260
        /*0618*/ 	.short	0x0101
        /*061a*/ 	.byte	0xff
	.zero		1


	//   ....[82]....
        /*061c*/ 	.word	0x000019d0
        /*0620*/ 	.word	0x000000ff
        /*0624*/ 	.word	0x000000e0
        /*0628*/ 	.short	0x010a
        /*062a*/ 	.byte	0x05
	.zero		1


	//   ....[83]....
        /*062c*/ 	.word	0x00001a70
        /*0630*/ 	.word	0x000000ff
        /*0634*/ 	.word	0x000000e0
        /*0638*/ 	.short	0x010a
        /*063a*/ 	.byte	0x21
	.zero		1


	//   ....[84]....
        /*063c*/ 	.word	0x00001bc0
        /*0640*/ 	.word	0x000000ff
        /*0644*/ 	.word	0x000000e0
        /*0648*/ 	.short	0x010a
        /*064a*/ 	.byte	0x08
	.zero		1


	//   ....[85]....
        /*064c*/ 	.word	0x00001cd0
        /*0650*/ 	.word	0x000000ff
        /*0654*/ 	.word	0x000001f8
        /*0658*/ 	.short	0x0101
        /*065a*/ 	.byte	0x04
	.zero		1


	//   ....[86]....
        /*065c*/ 	.word	0x00001cf0
        /*0660*/ 	.word	0x000000ff
        /*0664*/ 	.word	0x000000e0
        /*0668*/ 	.short	0x010a
        /*066a*/ 	.byte	0x05
	.zero		1


	//   ....[87]....
        /*066c*/ 	.word	0x00001d70
        /*0670*/ 	.word	0x000000ff
        /*0674*/ 	.word	0x000000e0
        /*0678*/ 	.short	0x010a
        /*067a*/ 	.byte	0x11
	.zero		1


	//   ....[88]....
        /*067c*/ 	.word	0x00001ec0
        /*0680*/ 	.word	0x000000ff
        /*0684*/ 	.word	0x000000e0
        /*0688*/ 	.short	0x010a
        /*068a*/ 	.byte	0x08
	.zero		1


	//   ....[89]....
        /*068c*/ 	.word	0x00002000
        /*0690*/ 	.word	0x00000002
        /*0694*/ 	.word	0x00000200
        /*0698*/ 	.short	0x010a
        /*069a*/ 	.byte	0xff
	.zero		1


	//   ....[90]....
        /*069c*/ 	.word	0x000020c0
        /*06a0*/ 	.word	0x00000002
        /*06a4*/ 	.word	0x00000000
        /*06a8*/ 	.short	0x0101
        /*06aa*/ 	.byte	0xff
	.zero		1


	//   ....[91]....
        /*06ac*/ 	.word	0x00002620
        /*06b0*/ 	.word	0x000000ff
        /*06b4*/ 	.word	0x00000000
        /*06b8*/ 	.short	0x010a
        /*06ba*/ 	.byte	0x05
	.zero		1


	//   ....[92]....
        /*06bc*/ 	.word	0x000026b0
        /*06c0*/ 	.word	0x000000ff
        /*06c4*/ 	.word	0x00000000
        /*06c8*/ 	.short	0x010a
        /*06ca*/ 	.byte	0x05
	.zero		1


	//   ....[93]....
        /*06cc*/ 	.word	0x00002740
        /*06d0*/ 	.word	0x000000ff
        /*06d4*/ 	.word	0x00000000
        /*06d8*/ 	.short	0x010a
        /*06da*/ 	.byte	0x05
	.zero		1


	//   ....[94]....
        /*06dc*/ 	.word	0x000027d0
        /*06e0*/ 	.word	0x000000ff
        /*06e4*/ 	.word	0x00000000
        /*06e8*/ 	.short	0x010a
        /*06ea*/ 	.byte	0x05
	.zero		1


	//   ....[95]....
        /*06ec*/ 	.word	0x00002860
        /*06f0*/ 	.word	0x000000ff
        /*06f4*/ 	.word	0x00000000
        /*06f8*/ 	.short	0x010a
        /*06fa*/ 	.byte	0x05
	.zero		1


	//   ....[96]....
        /*06fc*/ 	.word	0x000028f0
        /*0700*/ 	.word	0x000000ff
        /*0704*/ 	.word	0x00000000
        /*0708*/ 	.short	0x010a
        /*070a*/ 	.byte	0x05
	.zero		1


	//   ....[97]....
        /*070c*/ 	.word	0x00002980
        /*0710*/ 	.word	0x000000ff
        /*0714*/ 	.word	0x00000000
        /*0718*/ 	.short	0x010a
        /*071a*/ 	.byte	0x05
	.zero		1


	//   ....[98]....
        /*071c*/ 	.word	0x00002a10
        /*0720*/ 	.word	0x000000ff
        /*0724*/ 	.word	0x00000000
        /*0728*/ 	.short	0x010a
        /*072a*/ 	.byte	0x05
	.zero		1


	//   ....[99]....
        /*072c*/ 	.word	0x00002aa0
        /*0730*/ 	.word	0x000000ff
        /*0734*/ 	.word	0x00000000
        /*0738*/ 	.short	0x010a
        /*073a*/ 	.byte	0x05
	.zero		1


	//   ....[100]....
        /*073c*/ 	.word	0x00002b30
        /*0740*/ 	.word	0x000000ff
        /*0744*/ 	.word	0x00000000
        /*0748*/ 	.short	0x010a
        /*074a*/ 	.byte	0x05
	.zero		1


	//   ....[101]....
        /*074c*/ 	.word	0x00002bc0
        /*0750*/ 	.word	0x000000ff
        /*0754*/ 	.word	0x00000000
        /*0758*/ 	.short	0x010a
        /*075a*/ 	.byte	0x05
	.zero		1


	//   ....[102]....
        /*075c*/ 	.word	0x00002c50
        /*0760*/ 	.word	0x000000ff
        /*0764*/ 	.word	0x00000000
        /*0768*/ 	.short	0x010a
        /*076a*/ 	.byte	0x05
	.zero		1


	//   ....[103]....
        /*076c*/ 	.word	0x00002ce0
        /*0770*/ 	.word	0x000000ff
        /*0774*/ 	.word	0x00000000
        /*0778*/ 	.short	0x010a
        /*077a*/ 	.byte	0x05
	.zero		1


	//   ....[104]....
        /*077c*/ 	.word	0x00002d70
        /*0780*/ 	.word	0x000000ff
        /*0784*/ 	.word	0x00000000
        /*0788*/ 	.short	0x010a
        /*078a*/ 	.byte	0x05
	.zero		1


	//   ....[105]....
        /*078c*/ 	.word	0x00002e00
        /*0790*/ 	.word	0x000000ff
        /*0794*/ 	.word	0x00000000
        /*0798*/ 	.short	0x010a
        /*079a*/ 	.byte	0x05
	.zero		1


	//   ....[106]....
        /*079c*/ 	.word	0x00002e90
        /*07a0*/ 	.word	0x000000ff
        /*07a4*/ 	.word	0x00000000
        /*07a8*/ 	.short	0x010a
        /*07aa*/ 	.byte	0x05
	.zero		1


	//   ....[107]....
        /*07ac*/ 	.word	0x00002f20
        /*07b0*/ 	.word	0x000000ff
        /*07b4*/ 	.word	0x00000000
        /*07b8*/ 	.short	0x010a
        /*07ba*/ 	.byte	0x05
	.zero		1


	//   ....[108]....
        /*07bc*/ 	.word	0x00002fb0
        /*07c0*/ 	.word	0x000000ff
        /*07c4*/ 	.word	0x00000000
        /*07c8*/ 	.short	0x010a
        /*07ca*/ 	.byte	0x05
	.zero		1


	//   ....[109]....
        /*07cc*/ 	.word	0x00003040
        /*07d0*/ 	.word	0x000000ff
        /*07d4*/ 	.word	0x00000000
        /*07d8*/ 	.short	0x010a
        /*07da*/ 	.byte	0x05
	.zero		1


	//   ....[110]....
        /*07dc*/ 	.word	0x000030d0
        /*07e0*/ 	.word	0x000000ff
        /*07e4*/ 	.word	0x00000000
        /*07e8*/ 	.short	0x010a
        /*07ea*/ 	.byte	0x05
	.zero		1


	//   ....[111]....
        /*07ec*/ 	.word	0x00003160
        /*07f0*/ 	.word	0x000000ff
        /*07f4*/ 	.word	0x00000000
        /*07f8*/ 	.short	0x010a
        /*07fa*/ 	.byte	0x05
	.zero		1


	//   ....[112]....
        /*07fc*/ 	.word	0x000031f0
        /*0800*/ 	.word	0x000000ff
        /*0804*/ 	.word	0x00000000
        /*0808*/ 	.short	0x010a
        /*080a*/ 	.byte	0x05
	.zero		1


	//   ....[113]....
        /*080c*/ 	.word	0x00003280
        /*0810*/ 	.word	0x000000ff
        /*0814*/ 	.word	0x00000000
        /*0818*/ 	.short	0x010a
        /*081a*/ 	.byte	0x05
	.zero		1


	//   ....[114]....
        /*081c*/ 	.word	0x00003310
        /*0820*/ 	.word	0x000000ff
        /*0824*/ 	.word	0x00000000
        /*0828*/ 	.short	0x010a
        /*082a*/ 	.byte	0x05
	.zero		1


	//   ....[115]....
        /*082c*/ 	.word	0x000033a0
        /*0830*/ 	.word	0x000000ff
        /*0834*/ 	.word	0x00000000
        /*0838*/ 	.short	0x010a
        /*083a*/ 	.byte	0x05
	.zero		1


	//   ....[116]....
        /*083c*/ 	.word	0x00003430
        /*0840*/ 	.word	0x000000ff
        /*0844*/ 	.word	0x00000000
        /*0848*/ 	.short	0x010a
        /*084a*/ 	.byte	0x05
	.zero		1


	//   ....[117]....
        /*084c*/ 	.word	0x000034c0
        /*0850*/ 	.word	0x000000ff
        /*0854*/ 	.word	0x00000000
        /*0858*/ 	.short	0x010a
        /*085a*/ 	.byte	0x05
	.zero		1


	//   ....[118]....
        /*085c*/ 	.word	0x00003560
        /*0860*/ 	.word	0x00000000
        /*0864*/ 	.word	0x00000000
        /*0868*/ 	.short	0x010a
        /*086a*/ 	.byte	0xff
	.zero		1


	//   ....[119]....
        /*086c*/ 	.word	0x00003680
        /*0870*/ 	.word	0x00000000
        /*0874*/ 	.word	0x00000260
        /*0878*/ 	.short	0x010a
        /*087a*/ 	.byte	0xff
	.zero		1


	//   ....[120]....
        /*087c*/ 	.word	0x000036f0
        /*0880*/ 	.word	0x00000000
        /*0884*/ 	.word	0x00000000
        /*0888*/ 	.short	0x0101
        /*088a*/ 	.byte	0xff
	.zero		1


	//   ....[121]....
        /*088c*/ 	.word	0x00003710
        /*0890*/ 	.word	0x000000ff
        /*0894*/ 	.word	0x00000210
        /*0898*/ 	.short	0x010a
        /*089a*/ 	.byte	0x05
	.zero		1


	//   ....[122]....
        /*089c*/ 	.word	0x00003830
        /*08a0*/ 	.word	0x00000000
        /*08a4*/ 	.word	0x00000200
        /*08a8*/ 	.short	0x010a
        /*08aa*/ 	.byte	0xff
	.zero		1


	//   ....[123]....
        /*08ac*/ 	.word	0x00003930
        /*08b0*/ 	.word	0x00000000
        /*08b4*/ 	.word	0x00000000
        /*08b8*/ 	.short	0x0101
        /*08ba*/ 	.byte	0xff
	.zero		1


	//   ....[124]....
        /*08bc*/ 	.word	0x000039c0
        /*08c0*/ 	.word	0x000000ff
        /*08c4*/ 	.word	0x00000210
        /*08c8*/ 	.short	0x0106
        /*08ca*/ 	.byte	0x05
	.zero		1


	//   ....[125]....
        /*08cc*/ 	.word	0x000039e0
        /*08d0*/ 	.word	0x000000ff
        /*08d4*/ 	.word	0x00000210
        /*08d8*/ 	.short	0x010a
        /*08da*/ 	.byte	0x05
	.zero		1


	//   ....[126]....
        /*08dc*/ 	.word	0x00003a70
        /*08e0*/ 	.word	0x000000ff
        /*08e4*/ 	.word	0x00000210
        /*08e8*/ 	.short	0x0106
        /*08ea*/ 	.byte	0x04
	.zero		1


	//   ....[127]....
        /*08ec*/ 	.word	0x00003ab0
        /*08f0*/ 	.word	0x00000000
        /*08f4*/ 	.word	0x00000210
        /*08f8*/ 	.short	0x010a
        /*08fa*/ 	.byte	0xff
	.zero		1


	//   ....[128]....
        /*08fc*/ 	.word	0x00003f90
        /*0900*/ 	.word	0x00000000
        /*0904*/ 	.word	0x00000200
        /*0908*/ 	.short	0x010a
        /*090a*/ 	.byte	0xff
	.zero		1


	//   ....[129]....
        /*090c*/ 	.word	0x00004090
        /*0910*/ 	.word	0x00000003
        /*0914*/ 	.word	0x00000000
        /*0918*/ 	.short	0x0101
        /*091a*/ 	.byte	0xff
	.zero		1


	//   ....[130]....
        /*091c*/ 	.word	0x000040a0
        /*0920*/ 	.word	0x000000ff
        /*0924*/ 	.word	0x00000000
        /*0928*/ 	.short	0x010a
        /*092a*/ 	.byte	0x05
	.zero		1


	//   ....[131]....
        /*092c*/ 	.word	0x000040c0
        /*0930*/ 	.word	0x000000ff
        /*0934*/ 	.word	0x00000240
        /*0938*/ 	.short	0x010a
        /*093a*/ 	.byte	0x0e
	.zero		1


	//   ....[132]....
        /*093c*/ 	.word	0x000041a0
        /*0940*/ 	.word	0x000000ff
        /*0944*/ 	.word	0x00000000
        /*0948*/ 	.short	0x010a
        /*094a*/ 	.byte	0x07
	.zero		1


	//   ....[133]....
        /*094c*/ 	.word	0x000042b0
        /*0950*/ 	.word	0x000000ff
        /*0954*/ 	.word	0x00000000
        /*0958*/ 	.short	0x010a
        /*095a*/ 	.byte	0x13
	.zero		1


	//   ....[134]....
        /*095c*/ 	.word	0x00004480
        /*0960*/ 	.word	0x000000ff
        /*0964*/ 	.word	0x00000000
        /*0968*/ 	.short	0x010a
        /*096a*/ 	.byte	0x05
	.zero		1


	//   ....[135]....
        /*096c*/ 	.word	0x00004510
        /*0970*/ 	.word	0x000000ff
        /*0974*/ 	.word	0x00000000
        /*0978*/ 	.short	0x010a
        /*097a*/ 	.byte	0x05
	.zero		1


	//   ....[136]....
        /*097c*/ 	.word	0x000045a0
        /*0980*/ 	.word	0x000000ff
        /*0984*/ 	.word	0x00000000
        /*0988*/ 	.short	0x010a
        /*098a*/ 	.byte	0x05
	.zero		1


	//   ....[137]....
        /*098c*/ 	.word	0x00004630
        /*0990*/ 	.word	0x000000ff
        /*0994*/ 	.word	0x00000000
        /*0998*/ 	.short	0x010a
        /*099a*/ 	.byte	0x06
	.zero		1


	//   ....[138]....
        /*099c*/ 	.word	0x00004aa0
        /*09a0*/ 	.word	0x00000000
        /*09a4*/ 	.word	0x00000200
        /*09a8*/ 	.short	0x010a
        /*09aa*/ 	.byte	0xff
	.zero		1


	//   ....[139]....
        /*09ac*/ 	.word	0x00004b60
        /*09b0*/ 	.word	0x00000000
        /*09b4*/ 	.word	0x00000000
        /*09b8*/ 	.short	0x0101
        /*09ba*/ 	.byte	0xff
	.zero		1


	//   ....[140]....
        /*09bc*/ 	.word	0x00004e80
        /*09c0*/ 	.word	0x000000ff
        /*09c4*/ 	.word	0x000001f8
        /*09c8*/ 	.short	0x010a
        /*09ca*/ 	.byte	0x07
	.zero		1


	//   ....[141]....
        /*09cc*/ 	.word	0x00005070
        /*09d0*/ 	.word	0x000000ff
        /*09d4*/ 	.word	0x000001d8
        /*09d8*/ 	.short	0x010a
        /*09da*/ 	.byte	0x07
	.zero		1


	//   ....[142]....
        /*09dc*/ 	.word	0x000051f0
        /*09e0*/ 	.word	0x000000ff
        /*09e4*/ 	.word	0x000001c0
        /*09e8*/ 	.short	0x010b
        /*09ea*/ 	.byte	0x07
	.zero		1


	//   ....[143]....
        /*09ec*/ 	.word	0x00005200
        /*09f0*/ 	.word	0x000000ff
        /*09f4*/ 	.word	0x00000000
        /*09f8*/ 	.short	0x0101
        /*09fa*/ 	.byte	0x08
	.zero		1


	//   ....[144]....
        /*09fc*/ 	.word	0x00005210
        /*0a00*/ 	.word	0x000000ff
        /*0a04*/ 	.word	0x000001e0
        /*0a08*/ 	.short	0x010a
        /*0a0a*/ 	.byte	0x07
	.zero		1


	//   ....[145]....
        /*0a0c*/ 	.word	0x00005390
        /*0a10*/ 	.word	0x000000ff
        /*0a14*/ 	.word	0x000001c8
        /*0a18*/ 	.short	0x010b
        /*0a1a*/ 	.byte	0x07
	.zero		1


	//   ....[146]....
        /*0a1c*/ 	.word	0x000053d0
        /*0a20*/ 	.word	0x000000ff
        /*0a24*/ 	.word	0x00000000
        /*0a28*/ 	.short	0x0101
        /*0a2a*/ 	.byte	0x08
	.zero		1


	//   ....[147]....
        /*0a2c*/ 	.word	0x00005410
        /*0a30*/ 	.word	0x000000ff
        /*0a34*/ 	.word	0x000001e8
        /*0a38*/ 	.short	0x010a
        /*0a3a*/ 	.byte	0x07
	.zero		1


	//   ....[148]....
        /*0a3c*/ 	.word	0x00005650
        /*0a40*/ 	.word	0x000000ff
        /*0a44*/ 	.word	0x000001d0
        /*0a48*/ 	.short	0x010b
        /*0a4a*/ 	.byte	0x07
	.zero		1


	//   ....[149]....
        /*0a4c*/ 	.word	0x00005670
        /*0a50*/ 	.word	0x000000ff
        /*0a54*/ 	.word	0x00000000
        /*0a58*/ 	.short	0x0101
        /*0a5a*/ 	.byte	0x0d
	.zero		1


	//   ....[150]....
        /*0a5c*/ 	.word	0x000056a0
        /*0a60*/ 	.word	0x000000ff
        /*0a64*/ 	.word	0x000001d8
        /*0a68*/ 	.short	0x010a
        /*0a6a*/ 	.byte	0x07
	.zero		1


	//   ....[151]....
        /*0a6c*/ 	.word	0x000056c0
        /*0a70*/ 	.word	0x000000ff
        /*0a74*/ 	.word	0x000001e0
        /*0a78*/ 	.short	0x010a
        /*0a7a*/ 	.byte	0x07
	.zero		1


	//   ....[152]....
        /*0a7c*/ 	.word	0x00005700
        /*0a80*/ 	.word	0x00000000
        /*0a84*/ 	.word	0x000001e8
        /*0a88*/ 	.short	0x010a
        /*0a8a*/ 	.byte	0xff
	.zero		1


	//   ....[153]....
        /*0a8c*/ 	.word	0x00005a30
        /*0a90*/ 	.word	0x00000000
        /*0a94*/ 	.word	0x00000200
        /*0a98*/ 	.short	0x010a
        /*0a9a*/ 	.byte	0xff
	.zero		1


	//   ....[154]....
        /*0a9c*/ 	.word	0x00005b40
        /*0aa0*/ 	.word	0x00000000
        /*0aa4*/ 	.word	0x00000000
        /*0aa8*/ 	.short	0x0101
        /*0aaa*/ 	.byte	0xff
	.zero		1


	//   ....[155]....
        /*0aac*/ 	.word	0x00006590
        /*0ab0*/ 	.word	0x000000ff
        /*0ab4*/ 	.word	0x000001c0
        /*0ab8*/ 	.short	0x010a
        /*0aba*/ 	.byte	0x30
	.zero		1


	//   ....[156]....
        /*0abc*/ 	.word	0x000065d0
        /*0ac0*/ 	.word	0x00000040
        /*0ac4*/ 	.word	0x00000220
        /*0ac8*/ 	.short	0x010a
        /*0aca*/ 	.byte	0xff
	.zero		1


	//   ....[157]....
        /*0acc*/ 	.word	0x000066c0
        /*0ad0*/ 	.word	0x000000ff
        /*0ad4*/ 	.word	0x000001c0
        /*0ad8*/ 	.short	0x010a
        /*0ada*/ 	.byte	0x30
	.zero		1


	//   ....[158]....
        /*0adc*/ 	.word	0x000067b0
        /*0ae0*/ 	.word	0x00000040
        /*0ae4*/ 	.word	0x00000220
        /*0ae8*/ 	.short	0x010a
        /*0aea*/ 	.byte	0xff
	.zero		1


	//   ....[159]....
        /*0aec*/ 	.word	0x00007290
        /*0af0*/ 	.word	0x00000000
        /*0af4*/ 	.word	0x00000000
        /*0af8*/ 	.short	0x0101
        /*0afa*/ 	.byte	0xff
	.zero		1


	//   ....[160]....
        /*0afc*/ 	.word	0x000072a0
        /*0b00*/ 	.word	0x00000002
        /*0b04*/ 	.word	0x000001c0
        /*0b08*/ 	.short	0x010a
        /*0b0a*/ 	.byte	0xff
	.zero		1


	//   ....[161]....
        /*0b0c*/ 	.word	0x00007380
        /*0b10*/ 	.word	0x00000002
        /*0b14*/ 	.word	0x000001c0
        /*0b18*/ 	.short	0x010a
        /*0b1a*/ 	.byte	0xff
	.zero		1


	//   ....[162]....
        /*0b1c*/ 	.word	0x00007f00
        /*0b20*/ 	.word	0x00000000
        /*0b24*/ 	.word	0x00000000
        /*0b28*/ 	.short	0x0101
        /*0b2a*/ 	.byte	0xff
	.zero		1


	//   ....[163]....
        /*0b2c*/ 	.word	0x00007f10
        /*0b30*/ 	.word	0x00000004
        /*0b34*/ 	.word	0x000001c0
        /*0b38*/ 	.short	0x010a
        /*0b3a*/ 	.byte	0xff
	.zero		1


	//   ....[164]....
        /*0b3c*/ 	.word	0x00007ff0
        /*0b40*/ 	.word	0x00000004
        /*0b44*/ 	.word	0x000001c0
        /*0b48*/ 	.short	0x010a
        /*0b4a*/ 	.byte	0xff
	.zero		1


	//   ....[165]....
        /*0b4c*/ 	.word	0x00008330
        /*0b50*/ 	.word	0x000000ff
        /*0b54*/ 	.word	0x00000000
        /*0b58*/ 	.short	0x0101
        /*0b5a*/ 	.byte	0x05
	.zero		1


	//   ....[166]....
        /*0b5c*/ 	.word	0x00008bc0
        /*0b60*/ 	.word	0x00000000
        /*0b64*/ 	.word	0x00000000
        /*0b68*/ 	.short	0x0101
        /*0b6a*/ 	.byte	0xff
	.zero		1


	//   ....[167]....
        /*0b6c*/ 	.word	0x00008e30
        /*0b70*/ 	.word	0x000000ff
        /*0b74*/ 	.word	0x00000000
        /*0b78*/ 	.short	0x0101
        /*0b7a*/ 	.byte	0x04
	.zero		1


	//   ....[168]....
        /*0b7c*/ 	.word	0x00008e50
        /*0b80*/ 	.word	0x00000002
        /*0b84*/ 	.word	0x00000270
        /*0b88*/ 	.short	0x010a
        /*0b8a*/ 	.byte	0xff
	.zero		1


	//   ....[169]....
        /*0b8c*/ 	.word	0x00008eb0
        /*0b90*/ 	.word	0x00000002
        /*0b94*/ 	.word	0x000000e0
        /*0b98*/ 	.short	0x010a
        /*0b9a*/ 	.byte	0xff
	.zero		1


	//   ....[170]....
        /*0b9c*/ 	.word	0x00008f10
        /*0ba0*/ 	.word	0x00000002
        /*0ba4*/ 	.word	0x000000e0
        /*0ba8*/ 	.short	0x010a
        /*0baa*/ 	.byte	0xff
	.zero		1


	//   ....[171]....
        /*0bac*/ 	.word	0x00008f60
        /*0bb0*/ 	.word	0x00000002
        /*0bb4*/ 	.word	0x00000200
        /*0bb8*/ 	.short	0x010a
        /*0bba*/ 	.byte	0xff
	.zero		1


	//   ....[172]....
        /*0bbc*/ 	.word	0x00008fc0
        /*0bc0*/ 	.word	0x00000000
        /*0bc4*/ 	.word	0x00000000
        /*0bc8*/ 	.short	0x010a
        /*0bca*/ 	.byte	0xff
	.zero		1


	//   ....[173]....
        /*0bcc*/ 	.word	0x00009020
        /*0bd0*/ 	.word	0x00000000
        /*0bd4*/ 	.word	0x00000000
        /*0bd8*/ 	.short	0x010a
        /*0bda*/ 	.byte	0xff
	.zero		1


	//   ....[174]....
        /*0bdc*/ 	.word	0x00009080
        /*0be0*/ 	.word	0x00000000
        /*0be4*/ 	.word	0x00000000
        /*0be8*/ 	.short	0x010a
        /*0bea*/ 	.byte	0xff
	.zero		1


	//   ....[175]....
        /*0bec*/ 	.word	0x000090e0
        /*0bf0*/ 	.word	0x00000000
        /*0bf4*/ 	.word	0x00000000
        /*0bf8*/ 	.short	0x010a
        /*0bfa*/ 	.byte	0xff
	.zero		1


	//   ....[176]....
        /*0bfc*/ 	.word	0x00009140
        /*0c00*/ 	.word	0x00000000
        /*0c04*/ 	.word	0x00000000
        /*0c08*/ 	.short	0x010a
        /*0c0a*/ 	.byte	0xff
	.zero		1


	//   ....[177]....
        /*0c0c*/ 	.word	0x000091a0
        /*0c10*/ 	.word	0x00000000
        /*0c14*/ 	.word	0x00000000
        /*0c18*/ 	.short	0x010a
        /*0c1a*/ 	.byte	0xff
	.zero		1


	//   ....[178]....
        /*0c1c*/ 	.word	0x00009200
        /*0c20*/ 	.word	0x00000000
        /*0c24*/ 	.word	0x00000000
        /*0c28*/ 	.short	0x010a
        /*0c2a*/ 	.byte	0xff
	.zero		1


	//   ....[179]....
        /*0c2c*/ 	.word	0x00009260
        /*0c30*/ 	.word	0x00000000
        /*0c34*/ 	.word	0x00000000
        /*0c38*/ 	.short	0x010a
        /*0c3a*/ 	.byte	0xff
	.zero		1


	//   ....[180]....
        /*0c3c*/ 	.word	0x000092c0
        /*0c40*/ 	.word	0x00000000
        /*0c44*/ 	.word	0x00000000
        /*0c48*/ 	.short	0x010a
        /*0c4a*/ 	.byte	0xff
	.zero		1


	//   ....[181]....
        /*0c4c*/ 	.word	0x00009320
        /*0c50*/ 	.word	0x00000000
        /*0c54*/ 	.word	0x00000000
        /*0c58*/ 	.short	0x010a
        /*0c5a*/ 	.byte	0xff
	.zero		1


	//   ....[182]....
        /*0c5c*/ 	.word	0x00009380
        /*0c60*/ 	.word	0x00000000
        /*0c64*/ 	.word	0x00000000
        /*0c68*/ 	.short	0x010a
        /*0c6a*/ 	.byte	0xff
	.zero		1


	//   ....[183]....
        /*0c6c*/ 	.word	0x000093e0
        /*0c70*/ 	.word	0x00000000
        /*0c74*/ 	.word	0x00000000
        /*0c78*/ 	.short	0x010a
        /*0c7a*/ 	.byte	0xff
	.zero		1


	//   ....[184]....
        /*0c7c*/ 	.word	0x00009440
        /*0c80*/ 	.word	0x00000000
        /*0c84*/ 	.word	0x00000000
        /*0c88*/ 	.short	0x010a
        /*0c8a*/ 	.byte	0xff
	.zero		1


	//   ....[185]....
        /*0c8c*/ 	.word	0x000094a0
        /*0c90*/ 	.word	0x00000000
        /*0c94*/ 	.word	0x00000000
        /*0c98*/ 	.short	0x010a
        /*0c9a*/ 	.byte	0xff
	.zero		1


	//   ....[186]....
        /*0c9c*/ 	.word	0x00009500
        /*0ca0*/ 	.word	0x00000000
        /*0ca4*/ 	.word	0x00000000
        /*0ca8*/ 	.short	0x010a
        /*0caa*/ 	.byte	0xff
	.zero		1


	//   ....[187]....
        /*0cac*/ 	.word	0x00009560
        /*0cb0*/ 	.word	0x00000000
        /*0cb4*/ 	.word	0x00000000
        /*0cb8*/ 	.short	0x010a
        /*0cba*/ 	.byte	0xff
	.zero		1


	//   ....[188]....
        /*0cbc*/ 	.word	0x000095c0
        /*0cc0*/ 	.word	0x00000000
        /*0cc4*/ 	.word	0x00000000
        /*0cc8*/ 	.short	0x010a
        /*0cca*/ 	.byte	0xff
	.zero		1


	//   ....[189]....
        /*0ccc*/ 	.word	0x00009620
        /*0cd0*/ 	.word	0x00000000
        /*0cd4*/ 	.word	0x00000000
        /*0cd8*/ 	.short	0x010a
        /*0cda*/ 	.byte	0xff
	.zero		1


	//   ....[190]....
        /*0cdc*/ 	.word	0x00009680
        /*0ce0*/ 	.word	0x00000000
        /*0ce4*/ 	.word	0x00000000
        /*0ce8*/ 	.short	0x010a
        /*0cea*/ 	.byte	0xff
	.zero		1


	//   ....[191]....
        /*0cec*/ 	.word	0x000096e0
        /*0cf0*/ 	.word	0x00000000
        /*0cf4*/ 	.word	0x00000000
        /*0cf8*/ 	.short	0x010a
        /*0cfa*/ 	.byte	0xff
	.zero		1


	//   ....[192]....
        /*0cfc*/ 	.word	0x00009740
        /*0d00*/ 	.word	0x00000000
        /*0d04*/ 	.word	0x00000000
        /*0d08*/ 	.short	0x010a
        /*0d0a*/ 	.byte	0xff
	.zero		1


	//   ....[193]....
        /*0d0c*/ 	.word	0x000097a0
        /*0d10*/ 	.word	0x00000000
        /*0d14*/ 	.word	0x00000000
        /*0d18*/ 	.short	0x010a
        /*0d1a*/ 	.byte	0xff
	.zero		1


	//   ....[194]....
        /*0d1c*/ 	.word	0x00009800
        /*0d20*/ 	.word	0x00000000
        /*0d24*/ 	.word	0x00000000
        /*0d28*/ 	.short	0x010a
        /*0d2a*/ 	.byte	0xff
	.zero		1


	//   ....[195]....
        /*0d2c*/ 	.word	0x00009860
        /*0d30*/ 	.word	0x00000000
        /*0d34*/ 	.word	0x00000000
        /*0d38*/ 	.short	0x010a
        /*0d3a*/ 	.byte	0xff
	.zero		1


	//   ....[196]....
        /*0d3c*/ 	.word	0x000098c0
        /*0d40*/ 	.word	0x00000000
        /*0d44*/ 	.word	0x00000000
        /*0d48*/ 	.short	0x010a
        /*0d4a*/ 	.byte	0xff
	.zero		1


	//   ....[197]....
        /*0d4c*/ 	.word	0x00009920
        /*0d50*/ 	.word	0x00000000
        /*0d54*/ 	.word	0x00000000
        /*0d58*/ 	.short	0x010a
        /*0d5a*/ 	.byte	0xff
	.zero		1


	//   ....[198]....
        /*0d5c*/ 	.word	0x00009980
        /*0d60*/ 	.word	0x00000000
        /*0d64*/ 	.word	0x00000000
        /*0d68*/ 	.short	0x010a
        /*0d6a*/ 	.byte	0xff
	.zero		1


	//   ....[199]....
        /*0d6c*/ 	.word	0x000099d0
        /*0d70*/ 	.word	0x00000000
        /*0d74*/ 	.word	0x00000260
        /*0d78*/ 	.short	0x010a
        /*0d7a*/ 	.byte	0xff
	.zero		1


	//   ....[200]....
        /*0d7c*/ 	.word	0x00009a30
        /*0d80*/ 	.word	0x00000000
        /*0d84*/ 	.word	0x00000210
        /*0d88*/ 	.short	0x010a
        /*0d8a*/ 	.byte	0xff
	.zero		1


	//   ....[201]....
        /*0d8c*/ 	.word	0x00009a80
        /*0d90*/ 	.word	0x00000000
        /*0d94*/ 	.word	0x00000200
        /*0d98*/ 	.short	0x010a
        /*0d9a*/ 	.byte	0xff
	.zero		1


	//   ....[202]....
        /*0d9c*/ 	.word	0x00009ae0
        /*0da0*/ 	.word	0x00000000
        /*0da4*/ 	.word	0x00000210
        /*0da8*/ 	.short	0x010a
        /*0daa*/ 	.byte	0xff
	.zero		1


	//   ....[203]....
        /*0dac*/ 	.word	0x00009b30
        /*0db0*/ 	.word	0x00000000
        /*0db4*/ 	.word	0x00000200
        /*0db8*/ 	.short	0x010a
        /*0dba*/ 	.byte	0xff
	.zero		1


	//   ....[204]....
        /*0dbc*/ 	.word	0x00009b90
        /*0dc0*/ 	.word	0x00000002
        /*0dc4*/ 	.word	0x00000240
        /*0dc8*/ 	.short	0x010a
        /*0dca*/ 	.byte	0xff
	.zero		1


	//   ....[205]....
        /*0dcc*/ 	.word	0x00009bf0
        /*0dd0*/ 	.word	0x00000000
        /*0dd4*/ 	.word	0x00000000
        /*0dd8*/ 	.short	0x010a
        /*0dda*/ 	.byte	0xff
	.zero		1


	//   ....[206]....
        /*0ddc*/ 	.word	0x00009c50
        /*0de0*/ 	.word	0x00000000
        /*0de4*/ 	.word	0x00000000
        /*0de8*/ 	.short	0x010a
        /*0dea*/ 	.byte	0xff
	.zero		1


	//   ....[207]....
        /*0dec*/ 	.word	0x00009cb0
        /*0df0*/ 	.word	0x00000000
        /*0df4*/ 	.word	0x00000000
        /*0df8*/ 	.short	0x010a
        /*0dfa*/ 	.byte	0xff
	.zero		1


	//   ....[208]....
        /*0dfc*/ 	.word	0x00009d10
        /*0e00*/ 	.word	0x00000000
        /*0e04*/ 	.word	0x00000000
        /*0e08*/ 	.short	0x010a
        /*0e0a*/ 	.byte	0xff
	.zero		1


	//   ....[209]....
        /*0e0c*/ 	.word	0x00009d70
        /*0e10*/ 	.word	0x00000000
        /*0e14*/ 	.word	0x00000000
        /*0e18*/ 	.short	0x010a
        /*0e1a*/ 	.byte	0xff
	.zero		1


	//   ....[210]....
        /*0e1c*/ 	.word	0x00009dc0
        /*0e20*/ 	.word	0x00000000
        /*0e24*/ 	.word	0x00000200
        /*0e28*/ 	.short	0x010a
        /*0e2a*/ 	.byte	0xff
	.zero		1


	//   ....[211]....
        /*0e2c*/ 	.word	0x00009e20
        /*0e30*/ 	.word	0x00000000
        /*0e34*/ 	.word	0x000001f8
        /*0e38*/ 	.short	0x010a
        /*0e3a*/ 	.byte	0xff
	.zero		1


	//   ....[212]....
        /*0e3c*/ 	.word	0x00009e80
        /*0e40*/ 	.word	0x00000000
        /*0e44*/ 	.word	0x000001d8
        /*0e48*/ 	.short	0x010a
        /*0e4a*/ 	.byte	0xff
	.zero		1


	//   ....[213]....
        /*0e4c*/ 	.word	0x00009ee0
        /*0e50*/ 	.word	0x00000000
        /*0e54*/ 	.word	0x000001e0
        /*0e58*/ 	.short	0x010a
        /*0e5a*/ 	.byte	0xff
	.zero		1


	//   ....[214]....
        /*0e5c*/ 	.word	0x00009f40
        /*0e60*/ 	.word	0x00000000
        /*0e64*/ 	.word	0x000001e8
        /*0e68*/ 	.short	0x010a
        /*0e6a*/ 	.byte	0xff
	.zero		1


	//   ....[215]....
        /*0e6c*/ 	.word	0x00009fa0
        /*0e70*/ 	.word	0x00000000
        /*0e74*/ 	.word	0x000001d8
        /*0e78*/ 	.short	0x010a
        /*0e7a*/ 	.byte	0xff
	.zero		1


	//   ....[216]....
        /*0e7c*/ 	.word	0x0000a000
        /*0e80*/ 	.word	0x00000000
        /*0e84*/ 	.word	0x000001e0
        /*0e88*/ 	.short	0x010a
        /*0e8a*/ 	.byte	0xff
	.zero		1


	//   ....[217]....
        /*0e8c*/ 	.word	0x0000a050
        /*0e90*/ 	.word	0x00000000
        /*0e94*/ 	.word	0x00000200
        /*0e98*/ 	.short	0x010a
        /*0e9a*/ 	.byte	0xff
	.zero		1


	//   ....[218]....
        /*0e9c*/ 	.word	0x0000a0b0
        /*0ea0*/ 	.word	0x00000002
        /*0ea4*/ 	.word	0x000001c0
        /*0ea8*/ 	.short	0x010a
        /*0eaa*/ 	.byte	0xff
	.zero		1


	//   ....[219]....
        /*0eac*/ 	.word	0x0000a100
        /*0eb0*/ 	.word	0x00000040
        /*0eb4*/ 	.word	0x00000220
        /*0eb8*/ 	.short	0x010a
        /*0eba*/ 	.byte	0xff
	.zero		1


	//   ....[220]....
        /*0ebc*/ 	.word	0x0000a150
        /*0ec0*/ 	.word	0x00000002
        /*0ec4*/ 	.word	0x000001c0
        /*0ec8*/ 	.short	0x010a
        /*0eca*/ 	.byte	0xff
	.zero		1


	//   ....[221]....
        /*0ecc*/ 	.word	0x0000a1a0
        /*0ed0*/ 	.word	0x00000004
        /*0ed4*/ 	.word	0x000001c0
        /*0ed8*/ 	.short	0x010a
        /*0eda*/ 	.byte	0xff
	.zero		1


	//----- nvinfo : EIATTR_NUM_MBARRIERS
	.align		4
.L_47:
        /*0edc*/ 	.byte	0x03, 0x38
        /*0ede*/ 	.short	0x0050


	//----- nvinfo : EIATTR_EXIT_INSTR_OFFSETS
	.align		4
        /*0ee0*/ 	.byte	0x04, 0x1c
        /*0ee2*/ 	.short	(.L_49 - .L_48)


	//   ....[0]....
.L_48:
        /*0ee4*/ 	.word	0x00003590


	//   ....[1]....
        /*0ee8*/ 	.word	0x00003a80


	//   ....[2]....
        /*0eec*/ 	.word	0x00003ae0


	//   ....[3]....
        /*0ef0*/ 	.word	0x00004890


	//   ....[4]....
        /*0ef4*/ 	.word	0x00005730


	//   ....[5]....
        /*0ef8*/ 	.word	0x00005770


	//   ....[6]....
        /*0efc*/ 	.word	0x00008d20


	//   ....[7]....
        /*0f00*/ 	.word	0x00008da0


	//   ....[8]....
        /*0f04*/ 	.word	0x00008dd0


	//   ....[9]....
        /*0f08*/ 	.word	0x00008e40


	//----- nvinfo : EIATTR_MAX_THREADS
	.align		4
.L_49:
        /*0f0c*/ 	.byte	0x04, 0x05
        /*0f0e*/ 	.short	(.L_51 - .L_50)
.L_50:
        /*0f10*/ 	.word	0x00000100
        /*0f14*/ 	.word	0x00000001
        /*0f18*/ 	.word	0x00000001


	//----- nvinfo : EIATTR_CRS_STACK_SIZE
	.align		4
.L_51:
        /*0f1c*/ 	.byte	0x04, 0x1e
        /*0f1e*/ 	.short	(.L_53 - .L_52)
.L_52:
        /*0f20*/ 	.word	0x00000000


	//----- nvinfo : EIATTR_CBANK_PARAM_SIZE
	.align		4
.L_53:
        /*0f24*/ 	.byte	0x03, 0x19
        /*0f26*/ 	.short	0x0800


	//----- nvinfo : EIATTR_PARAM_CBANK
	.align		4
        /*0f28*/ 	.byte	0x04, 0x0a
        /*0f2a*/ 	.short	(.L_55 - .L_54)
	.align		4
.L_54:
        /*0f2c*/ 	.word	index@(.nv.constant0._ZN7cutlass13device_kernelINS_4gemm6kernel13GemmUniversalIN4cute5tupleIJiiiiEEENS1_10collective13CollectiveMmaINS1_35MainloopSm100TmaUmmaWarpSpecializedILi28ELi2ELi4ENS5_IJNS4_1CILi1EEESB_SB_EEEEENS5_IJNSA_ILi128EEENSA_ILi96EEENSA_ILi16EEEEEENS_6half_tENS5_IJlSB_lEEESI_SJ_NS4_8TiledMMAINS4_8MMA_AtomIJNS4_20SM100_MMA_F16BF16_SSISI_SI_fLi128ELi96ELNS4_4UMMA5MajorE0ELSO_0ELNSN_7ScaleInE0ELSP_0EEEEEENS4_6LayoutISC_NS5_IJNSA_ILi0EEEST_ST_EEEEENS5_IJNS4_10UnderscoreESW_SW_EEEEENS4_13SM90_TMA_LOADENS4_14ComposedLayoutINS4_7SwizzleILi1ELi4ELi3EEENS4_18smem_ptr_flag_bitsILi16EEENSS_INS5_IJNSA_ILi8EEESG_EEENS5_IJSG_SB_EEEEEEEvNS4_8identityESZ_S19_vS1A_EENS_8epilogue10collective18CollectiveEpilogueINS1C_23Sm100TmaWarpSpecializedILi3ELi2ELi32ELb1ELb0EEEJSH_NS5_IJNSS_ISE_SB_EENSS_INSA_ILi32EEESB_EEEEESI_SJ_SI_SJ_NS1C_6fusion15FusionCallbacksIS1G_NS1L_17LinearCombinationISI_fSI_fLNS_15FloatRoundStyleE2EEESH_S1K_JEEENS4_5SM1004TMEM4LOAD26SM100_TMEM_LOAD_32dp32b32xESZ_NS10_INS11_ILi2ELi4ELi3EEES14_NSS_INS5_IJS15_S1I_EEENS5_IJS1I_SB_EEEEEEENS4_39AutoVectorizingCopyWithAssumedAlignmentILi128EEENS4_14SM90_TMA_STOREES1Z_S21_S21_EEEvvEEEEvNT_6ParamsE)
        /*0f30*/ 	.short	0x0380
        /*0f32*/ 	.short	0x0800


	//----- nvinfo : EIATTR_SW_WAR
	.align		4
.L_55:
        /*0f34*/ 	.byte	0x04, 0x36
        /*0f36*/ 	.short	(.L_57 - .L_56)
.L_56:
        /*0f38*/ 	.word	0x00000008
.L_57:


//--------------------- .nv.callgraph             --------------------------
	.section	.nv.callgraph,"",@"SHT_CUDA_CALLGRAPH"
	.align	4
	.sectionentsize	8
	.align		4
        /*0000*/ 	.word	0x00000000
	.align		4
        /*0004*/ 	.word	0xffffffff
	.align		4
        /*0008*/ 	.word	index@(_ZN7cutlass13device_kernelINS_4gemm6kernel13GemmUniversalIN4cute5tupleIJiiiiEEENS1_10collective13CollectiveMmaINS1_35MainloopSm100TmaUmmaWarpSpecializedILi28ELi2ELi4ENS5_IJNS4_1CILi1EEESB_SB_EEEEENS5_IJNSA_ILi128EEENSA_ILi96EEENSA_ILi16EEEEEENS_6half_tENS5_IJlSB_lEEESI_SJ_NS4_8TiledMMAINS4_8MMA_AtomIJNS4_20SM100_MMA_F16BF16_SSISI_SI_fLi128ELi96ELNS4_4UMMA5MajorE0ELSO_0ELNSN_7ScaleInE0ELSP_0EEEEEENS4_6LayoutISC_NS5_IJNSA_ILi0EEEST_ST_EEEEENS5_IJNS4_10UnderscoreESW_SW_EEEEENS4_13SM90_TMA_LOADENS4_14ComposedLayoutINS4_7SwizzleILi1ELi4ELi3EEENS4_18smem_ptr_flag_bitsILi16EEENSS_INS5_IJNSA_ILi8EEESG_EEENS5_IJSG_SB_EEEEEEEvNS4_8identityESZ_S19_vS1A_EENS_8epilogue10collective18CollectiveEpilogueINS1C_23Sm100TmaWarpSpecializedILi3ELi2ELi32ELb1ELb0EEEJSH_NS5_IJNSS_ISE_SB_EENSS_INSA_ILi32EEESB_EEEEESI_SJ_SI_SJ_NS1C_6fusion15FusionCallbacksIS1G_NS1L_17LinearCombinationISI_fSI_fLNS_15FloatRoundStyleE2EEESH_S1K_JEEENS4_5SM1004TMEM4LOAD26SM100_TMEM_LOAD_32dp32b32xESZ_NS10_INS11_ILi2ELi4ELi3EEES14_NSS_INS5_IJS15_S1I_EEENS5_IJS1I_SB_EEEEEEENS4_39AutoVectorizingCopyWithAssumedAlignmentILi128EEENS4_14SM90_TMA_STOREES1Z_S21_S21_EEEvvEEEEvNT_6ParamsE)
	.align		4
        /*000c*/ 	.word	index@(__assertfail)
	.align		4
        /*0010*/ 	.word	0x00000000
	.align		4
        /*0014*/ 	.word	0xfffffffe
	.align		4
        /*0018*/ 	.word	0x00000000
	.align		4
        /*001c*/ 	.word	0xfffffffd
	.align		4
        /*0020*/ 	.word	0x00000000
	.align		4
        /*0024*/ 	.word	0xfffffffc


//--------------------- .nv.constant4             --------------------------
	.section	.nv.constant4,"a",@progbits
	.align	8
	.align		8
.nv.constant4:
        /*0000*/ 	.dword	__assertfail
	.align		8
        /*0008*/ 	.dword	__unnamed_1
	.align		8
        /*0010*/ 	.dword	__unnamed_2
	.align		8
        /*0018*/ 	.dword	_ZN39_INTERNAL_da7c2f90_4_k_cu_f6b91027_85314cuda3std3__45__cpo5beginE
	.align		8
        /*0020*/ 	.dword	_ZN39_INTERNAL_da7c2f90_4_k_cu_f6b91027_85314cuda3std3__45__cpo3endE
	.align		8
        /*0028*/ 	.dword	_ZN39_INTERNAL_da7c2f90_4_k_cu_f6b91027_85314cuda3std3__45__cpo6cbeginE
	.align		8
        /*0030*/ 	.dword	_ZN39_INTERNAL_da7c2f90_4_k_cu_f6b91027_85314cuda3std3__45__cpo4cendE
	.align		8
        /*0038*/ 	.dword	_ZN39_INTERNAL_da7c2f90_4_k_cu_f6b91027_85314cuda3std3__441_GLOBAL__N__da7c2f90_4_k_cu_f6b91027_85316ignoreE
	.align		8
        /*0040*/ 	.dword	_ZN39_INTERNAL_da7c2f90_4_k_cu_f6b91027_85314cuda3std3__419piecewise_constructE
	.align		8
        /*0048*/ 	.dword	_ZN39_INTERNAL_da7c2f90_4_k_cu_f6b91027_85314cuda3std3__48in_placeE
	.align		8
        /*0050*/ 	.dword	_ZN39_INTERNAL_da7c2f90_4_k_cu_f6b91027_85314cuda3std6ranges3__45__cpo4swapE
	.align		8
        /*0058*/ 	.dword	_ZN39_INTERNAL_da7c2f90_4_k_cu_f6b91027_85314cuda3std6ranges3__45__cpo9iter_moveE
	.align		8
        /*0060*/ 	.dword	_ZN39_INTERNAL_da7c2f90_4_k_cu_f6b91027_85314cute7productE
	.align		8
        /*0068*/ 	.dword	_ZN39_INTERNAL_da7c2f90_4_k_cu_f6b91027_85314cute1_E
	.align		8
        /*0070*/ 	.dword	$str$25
	.align		8
        /*0078*/ 	.dword	$str$26
	.align		8
        /*0080*/ 	.dword	$str$27
	.align		8
        /*0088*/ 	.dword	$str$28


//--------------------- .text._ZN7cutlass13device_kernelINS_4gemm6kernel13GemmUniversalIN4cute5tupleIJiiiiEEENS1_10collective13CollectiveMmaINS1_35MainloopSm100TmaUmmaWarpSpecializedILi28ELi2ELi4ENS5_IJNS4_1CILi1EEESB_SB_EEEEENS5_IJNSA_ILi128EEENSA_ILi96EEENSA_ILi16EEEEEENS_6half_tENS5_IJlSB_lEEESI_SJ_NS4_8TiledMMAINS4_8MMA_AtomIJNS4_20SM100_MMA_F16BF16_SSISI_SI_fLi128ELi96ELNS4_4UMMA5MajorE0ELSO_0ELNSN_7ScaleInE0ELSP_0EEEEEENS4_6LayoutISC_NS5_IJNSA_ILi0EEEST_ST_EEEEENS5_IJNS4_10UnderscoreESW_SW_EEEEENS4_13SM90_TMA_LOADENS4_14ComposedLayoutINS4_7SwizzleILi1ELi4ELi3EEENS4_18smem_ptr_flag_bitsILi16EEENSS_INS5_IJNSA_ILi8EEESG_EEENS5_IJSG_SB_EEEEEEEvNS4_8identityESZ_S19_vS1A_EENS_8epilogue10collective18CollectiveEpilogueINS1C_23Sm100TmaWarpSpecializedILi3ELi2ELi32ELb1ELb0EEEJSH_NS5_IJNSS_ISE_SB_EENSS_INSA_ILi32EEESB_EEEEESI_SJ_SI_SJ_NS1C_6fusion15FusionCallbacksIS1G_NS1L_17LinearCombinationISI_fSI_fLNS_15FloatRoundStyleE2EEESH_S1K_JEEENS4_5SM1004TMEM4LOAD26SM100_TMEM_LOAD_32dp32b32xESZ_NS10_INS11_ILi2ELi4ELi3EEES14_NSS_INS5_IJS15_S1I_EEENS5_IJS1I_SB_EEEEEEENS4_39AutoVectorizingCopyWithAssumedAlignmentILi128EEENS4_14SM90_TMA_STOREES1Z_S21_S21_EEEvvEEEEvNT_6ParamsE --------------------------
	.section	.text._ZN7cutlass13device_kernelINS_4gemm6kernel13GemmUniversalIN4cute5tupleIJiiiiEEENS1_10collective13CollectiveMmaINS1_35MainloopSm100TmaUmmaWarpSpecializedILi28ELi2ELi4ENS5_IJNS4_1CILi1EEESB_SB_EEEEENS5_IJNSA_ILi128EEENSA_ILi96EEENSA_ILi16EEEEEENS_6half_tENS5_IJlSB_lEEESI_SJ_NS4_8TiledMMAINS4_8MMA_AtomIJNS4_20SM100_MMA_F16BF16_SSISI_SI_fLi128ELi96ELNS4_4UMMA5MajorE0ELSO_0ELNSN_7ScaleInE0ELSP_0EEEEEENS4_6LayoutISC_NS5_IJNSA_ILi0EEEST_ST_EEEEENS5_IJNS4_10UnderscoreESW_SW_EEEEENS4_13SM90_TMA_LOADENS4_14ComposedLayoutINS4_7SwizzleILi1ELi4ELi3EEENS4_18smem_ptr_flag_bitsILi16EEENSS_INS5_IJNSA_ILi8EEESG_EEENS5_IJSG_SB_EEEEEEEvNS4_8identityESZ_S19_vS1A_EENS_8epilogue10collective18CollectiveEpilogueINS1C_23Sm100TmaWarpSpecializedILi3ELi2ELi32ELb1ELb0EEEJSH_NS5_IJNSS_ISE_SB_EENSS_INSA_ILi32EEESB_EEEEESI_SJ_SI_SJ_NS1C_6fusion15FusionCallbacksIS1G_NS1L_17LinearCombinationISI_fSI_fLNS_15FloatRoundStyleE2EEESH_S1K_JEEENS4_5SM1004TMEM4LOAD26SM100_TMEM_LOAD_32dp32b32xESZ_NS10_INS11_ILi2ELi4ELi3EEES14_NSS_INS5_IJS15_S1I_EEENS5_IJS1I_SB_EEEEEEENS4_39AutoVectorizingCopyWithAssumedAlignmentILi128EEENS4_14SM90_TMA_STOREES1Z_S21_S21_EEEvvEEEEvNT_6ParamsE,"ax",@progbits
	.align	128
.text._ZN7cutlass13device_kernelINS_4gemm6kernel13GemmUniversalIN4cute5tupleIJiiiiEEENS1_10collective13CollectiveMmaINS1_35MainloopSm100TmaUmmaWarpSpecializedILi28ELi2ELi4ENS5_IJNS4_1CILi1EEESB_SB_EEEEENS5_IJNSA_ILi128EEENSA_ILi96EEENSA_ILi16EEEEEENS_6half_tENS5_IJlSB_lEEESI_SJ_NS4_8TiledMMAINS4_8MMA_AtomIJNS4_20SM100_MMA_F16BF16_SSISI_SI_fLi128ELi96ELNS4_4UMMA5MajorE0ELSO_0ELNSN_7ScaleInE0ELSP_0EEEEEENS4_6LayoutISC_NS5_IJNSA_ILi0EEEST_ST_EEEEENS5_IJNS4_10UnderscoreESW_SW_EEEEENS4_13SM90_TMA_LOADENS4_14ComposedLayoutINS4_7SwizzleILi1ELi4ELi3EEENS4_18smem_ptr_flag_bitsILi16EEENSS_INS5_IJNSA_ILi8EEESG_EEENS5_IJSG_SB_EEEEEEEvNS4_8identityESZ_S19_vS1A_EENS_8epilogue10collective18CollectiveEpilogueINS1C_23Sm100TmaWarpSpecializedILi3ELi2ELi32ELb1ELb0EEEJSH_NS5_IJNSS_ISE_SB_EENSS_INSA_ILi32EEESB_EEEEESI_SJ_SI_SJ_NS1C_6fusion15FusionCallbacksIS1G_NS1L_17LinearCombinationISI_fSI_fLNS_15FloatRoundStyleE2EEESH_S1K_JEEENS4_5SM1004TMEM4LOAD26SM100_TMEM_LOAD_32dp32b32xESZ_NS10_INS11_ILi2ELi4ELi3EEES14_NSS_INS5_IJS15_S1I_EEENS5_IJS1I_SB_EEEEEEENS4_39AutoVectorizingCopyWithAssumedAlignmentILi128EEENS4_14SM90_TMA_STOREES1Z_S21_S21_EEEvvEEEEvNT_6ParamsE:
        .type           _ZN7cutlass13device_kernelINS_4gemm6kernel13GemmUniversalIN4cute5tupleIJiiiiEEENS1_10collective13CollectiveMmaINS1_35MainloopSm100TmaUmmaWarpSpecializedILi28ELi2ELi4ENS5_IJNS4_1CILi1EEESB_SB_EEEEENS5_IJNSA_ILi128EEENSA_ILi96EEENSA_ILi16EEEEEENS_6half_tENS5_IJlSB_lEEESI_SJ_NS4_8TiledMMAINS4_8MMA_AtomIJNS4_20SM100_MMA_F16BF16_SSISI_SI_fLi128ELi96ELNS4_4UMMA5MajorE0ELSO_0ELNSN_7ScaleInE0ELSP_0EEEEEENS4_6LayoutISC_NS5_IJNSA_ILi0EEEST_ST_EEEEENS5_IJNS4_10UnderscoreESW_SW_EEEEENS4_13SM90_TMA_LOADENS4_14ComposedLayoutINS4_7SwizzleILi1ELi4ELi3EEENS4_18smem_ptr_flag_bitsILi16EEENSS_INS5_IJNSA_ILi8EEESG_EEENS5_IJSG_SB_EEEEEEEvNS4_8identityESZ_S19_vS1A_EENS_8epilogue10collective18CollectiveEpilogueINS1C_23Sm100TmaWarpSpecializedILi3ELi2ELi32ELb1ELb0EEEJSH_NS5_IJNSS_ISE_SB_EENSS_INSA_ILi32EEESB_EEEEESI_SJ_SI_SJ_NS1C_6fusion15FusionCallbacksIS1G_NS1L_17LinearCombinationISI_fSI_fLNS_15FloatRoundStyleE2EEESH_S1K_JEEENS4_5SM1004TMEM4LOAD26SM100_TMEM_LOAD_32dp32b32xESZ_NS10_INS11_ILi2ELi4ELi3EEES14_NSS_INS5_IJS15_S1I_EEENS5_IJS1I_SB_EEEEEEENS4_39AutoVectorizingCopyWithAssumedAlignmentILi128EEENS4_14SM90_TMA_STOREES1Z_S21_S21_EEEvvEEEEvNT_6ParamsE,@function
        .size           _ZN7cutlass13device_kernelINS_4gemm6kernel13GemmUniversalIN4cute5tupleIJiiiiEEENS1_10collective13CollectiveMmaINS1_35MainloopSm100TmaUmmaWarpSpecializedILi28ELi2ELi4ENS5_IJNS4_1CILi1EEESB_SB_EEEEENS5_IJNSA_ILi128EEENSA_ILi96EEENSA_ILi16EEEEEENS_6half_tENS5_IJlSB_lEEESI_SJ_NS4_8TiledMMAINS4_8MMA_AtomIJNS4_20SM100_MMA_F16BF16_SSISI_SI_fLi128ELi96ELNS4_4UMMA5MajorE0ELSO_0ELNSN_7ScaleInE0ELSP_0EEEEEENS4_6LayoutISC_NS5_IJNSA_ILi0EEEST_ST_EEEEENS5_IJNS4_10UnderscoreESW_SW_EEEEENS4_13SM90_TMA_LOADENS4_14ComposedLayoutINS4_7SwizzleILi1ELi4ELi3EEENS4_18smem_ptr_flag_bitsILi16EEENSS_INS5_IJNSA_ILi8EEESG_EEENS5_IJSG_SB_EEEEEEEvNS4_8identityESZ_S19_vS1A_EENS_8epilogue10collective18CollectiveEpilogueINS1C_23Sm100TmaWarpSpecializedILi3ELi2ELi32ELb1ELb0EEEJSH_NS5_IJNSS_ISE_SB_EENSS_INSA_ILi32EEESB_EEEEESI_SJ_SI_SJ_NS1C_6fusion15FusionCallbacksIS1G_NS1L_17LinearCombinationISI_fSI_fLNS_15FloatRoundStyleE2EEESH_S1K_JEEENS4_5SM1004TMEM4LOAD26SM100_TMEM_LOAD_32dp32b32xESZ_NS10_INS11_ILi2ELi4ELi3EEES14_NSS_INS5_IJS15_S1I_EEENS5_IJS1I_SB_EEEEEEENS4_39AutoVectorizingCopyWithAssumedAlignmentILi128EEENS4_14SM90_TMA_STOREES1Z_S21_S21_EEEvvEEEEvNT_6ParamsE,(.L_x_236 - _ZN7cutlass13device_kernelINS_4gemm6kernel13GemmUniversalIN4cute5tupleIJiiiiEEENS1_10collective13CollectiveMmaINS1_35MainloopSm100TmaUmmaWarpSpecializedILi28ELi2ELi4ENS5_IJNS4_1CILi1EEESB_SB_EEEEENS5_IJNSA_ILi128EEENSA_ILi96EEENSA_ILi16EEEEEENS_6half_tENS5_IJlSB_lEEESI_SJ_NS4_8TiledMMAINS4_8MMA_AtomIJNS4_20SM100_MMA_F16BF16_SSISI_SI_fLi128ELi96ELNS4_4UMMA5MajorE0ELSO_0ELNSN_7ScaleInE0ELSP_0EEEEEENS4_6LayoutISC_NS5_IJNSA_ILi0EEEST_ST_EEEEENS5_IJNS4_10UnderscoreESW_SW_EEEEENS4_13SM90_TMA_LOADENS4_14ComposedLayoutINS4_7SwizzleILi1ELi4ELi3EEENS4_18smem_ptr_flag_bitsILi16EEENSS_INS5_IJNSA_ILi8EEESG_EEENS5_IJSG_SB_EEEEEEEvNS4_8identityESZ_S19_vS1A_EENS_8epilogue10collective18CollectiveEpilogueINS1C_23Sm100TmaWarpSpecializedILi3ELi2ELi32ELb1ELb0EEEJSH_NS5_IJNSS_ISE_SB_EENSS_INSA_ILi32EEESB_EEEEESI_SJ_SI_SJ_NS1C_6fusion15FusionCallbacksIS1G_NS1L_17LinearCombinationISI_fSI_fLNS_15FloatRoundStyleE2EEESH_S1K_JEEENS4_5SM1004TMEM4LOAD26SM100_TMEM_LOAD_32dp32b32xESZ_NS10_INS11_ILi2ELi4ELi3EEES14_NSS_INS5_IJS15_S1I_EEENS5_IJS1I_SB_EEEEEEENS4_39AutoVectorizingCopyWithAssumedAlignmentILi128EEENS4_14SM90_TMA_STOREES1Z_S21_S21_EEEvvEEEEvNT_6ParamsE)
        .other          _ZN7cutlass13device_kernelINS_4gemm6kernel13GemmUniversalIN4cute5tupleIJiiiiEEENS1_10collective13CollectiveMmaINS1_35MainloopSm100TmaUmmaWarpSpecializedILi28ELi2ELi4ENS5_IJNS4_1CILi1EEESB_SB_EEEEENS5_IJNSA_ILi128EEENSA_ILi96EEENSA_ILi16EEEEEENS_6half_tENS5_IJlSB_lEEESI_SJ_NS4_8TiledMMAINS4_8MMA_AtomIJNS4_20SM100_MMA_F16BF16_SSISI_SI_fLi128ELi96ELNS4_4UMMA5MajorE0ELSO_0ELNSN_7ScaleInE0ELSP_0EEEEEENS4_6LayoutISC_NS5_IJNSA_ILi0EEEST_ST_EEEEENS5_IJNS4_10UnderscoreESW_SW_EEEEENS4_13SM90_TMA_LOADENS4_14ComposedLayoutINS4_7SwizzleILi1ELi4ELi3EEENS4_18smem_ptr_flag_bitsILi16EEENSS_INS5_IJNSA_ILi8EEESG_EEENS5_IJSG_SB_EEEEEEEvNS4_8identityESZ_S19_vS1A_EENS_8epilogue10collective18CollectiveEpilogueINS1C_23Sm100TmaWarpSpecializedILi3ELi2ELi32ELb1ELb0EEEJSH_NS5_IJNSS_ISE_SB_EENSS_INSA_ILi32EEESB_EEEEESI_SJ_SI_SJ_NS1C_6fusion15FusionCallbacksIS1G_NS1L_17LinearCombinationISI_fSI_fLNS_15FloatRoundStyleE2EEESH_S1K_JEEENS4_5SM1004TMEM4LOAD26SM100_TMEM_LOAD_32dp32b32xESZ_NS10_INS11_ILi2ELi4ELi3EEES14_NSS_INS5_IJS15_S1I_EEENS5_IJS1I_SB_EEEEEEENS4_39AutoVectorizingCopyWithAssumedAlignmentILi128EEENS4_14SM90_TMA_STOREES1Z_S21_S21_EEEvvEEEEvNT_6ParamsE,@"STO_CUDA_ENTRY STV_DEFAULT"
_ZN7cutlass13device_kernelINS_4gemm6kernel13GemmUniversalIN4cute5tupleIJiiiiEEENS1_10collective13CollectiveMmaINS1_35MainloopSm100TmaUmmaWarpSpecializedILi28ELi2ELi4ENS5_IJNS4_1CILi1EEESB_SB_EEEEENS5_IJNSA_ILi128EEENSA_ILi96EEENSA_ILi16EEEEEENS_6half_tENS5_IJlSB_lEEESI_SJ_NS4_8TiledMMAINS4_8MMA_AtomIJNS4_20SM100_MMA_F16BF16_SSISI_SI_fLi128ELi96ELNS4_4UMMA5MajorE0ELSO_0ELNSN_7ScaleInE0ELSP_0EEEEEENS4_6LayoutISC_NS5_IJNSA_ILi0EEEST_ST_EEEEENS5_IJNS4_10UnderscoreESW_SW_EEEEENS4_13SM90_TMA_LOADENS4_14ComposedLayoutINS4_7SwizzleILi1ELi4ELi3EEENS4_18smem_ptr_flag_bitsILi16EEENSS_INS5_IJNSA_ILi8EEESG_EEENS5_IJSG_SB_EEEEEEEvNS4_8identityESZ_S19_vS1A_EENS_8epilogue10collective18CollectiveEpilogueINS1C_23Sm100TmaWarpSpecializedILi3ELi2ELi32ELb1ELb0EEEJSH_NS5_IJNSS_ISE_SB_EENSS_INSA_ILi32EEESB_EEEEESI_SJ_SI_SJ_NS1C_6fusion15FusionCallbacksIS1G_NS1L_17LinearCombinationISI_fSI_fLNS_15FloatRoundStyleE2EEESH_S1K_JEEENS4_5SM1004TMEM4LOAD26SM100_TMEM_LOAD_32dp32b32xESZ_NS10_INS11_ILi2ELi4ELi3EEES14_NSS_INS5_IJS15_S1I_EEENS5_IJS1I_SB_EEEEEEENS4_39AutoVectorizingCopyWithAssumedAlignmentILi128EEENS4_14SM90_TMA_STOREES1Z_S21_S21_EEEvvEEEEvNT_6ParamsE:
[----:B------:R-:W1:Y:S01]  /*0000*/  LDC R1, c[0x0][0x37c] ;  /* 0x0000df00ff017b82 */ /* 0x000e620000000800 */
[----:B------:R-:W2:Y:S01]  /*0010*/  S2R R101, SR_TID.X ;  /* 0x0000000000657919 */ /* 0x000ea20000002100 */
[----:B------:R-:W3:Y:S01]  /*0020*/  LDCU.64 UR4, c[0x0][0x890] ;  /* 0x00011200ff0477ac */ /* 0x000ee20008000a00 */
[----:B------:R-:W-:Y:S02]  /*0030*/  PRMT R88, RZ, 0x7610, R88 ;  /* 0x00007610ff587816 */ /* 0x000fe40000000058 */
[----:B------:R-:W-:Y:S01]  /*0040*/  ELECT P5, URZ, PT ;  /* 0x0000000000ff782f */ /* 0x000fe200038a0000 */
[----:B------:R-:W4:Y:S01]  /*0050*/  LDCU.64 UR46, c[0x0][0x358] ;  /* 0x00006b00ff2e77ac */ /* 0x000f220008000a00 */
[----:B---3--:R-:W-:-:S04]  /*0060*/  UISETP.NE.U32.AND UP0, UPT, UR4, URZ, UPT ;  /* 0x000000ff0400728c */ /* 0x008fc8000bf05070 */
[----:B------:R-:W-:Y:S01]  /*0070*/  UISETP.NE.AND.EX UP0, UPT, UR5, URZ, UPT, UP0 ;  /* 0x000000ff0500728c */ /* 0x000fe2000bf05300 */
[----:B--2---:R-:W-:-:S05]  /*0080*/  SHF.R.U32.HI R92, RZ, 0x5, R101 ;  /* 0x00000005ff5c7819 */ /* 0x004fca0000011665 */
[----:B------:R-:W2:Y:S02]  /*0090*/  SHFL.IDX PT, R0, R92, RZ, 0x1f ;  /* 0x00001fff5c007589 */ /* 0x000ea400000e0000 */
[----:B--2---:R-:W-:Y:S01]  /*00a0*/  R2UR UR8, R0 ;  /* 0x00000000000872ca */ /* 0x004fe200000e0000 */
[----:B-1--4-:R-:W-:-:S14]  /*00b0*/  BRA.U UP0, `(.L_x_0) ;  /* 0x00000001002c7547 */ /* 0x012fdc000b800000 */
[----:B------:R-:W1:Y:S02]  /*00c0*/  LDCU.64 UR6, c[0x0][0x888] ;  /* 0x00011100ff0677ac */ /* 0x000e640008000a00 */
[----:B-1----:R-:W-:-:S04]  /*00d0*/  UISETP.NE.U32.AND UP0, UPT, UR6, URZ, UPT ;  /* 0x000000ff0600728c */ /* 0x002fc8000bf05070 */
[----:B------:R-:W-:-:S09]  /*00e0*/  UISETP.NE.AND.EX UP0, UPT, UR7, URZ, UPT, UP0 ;  /* 0x000000ff0700728c */ /* 0x000fd2000bf05300 */
[----:B------:R-:W-:Y:S05]  /*00f0*/  BRA.U !UP0, `(.L_x_1) ;  /* 0x0000000108107547 */ /* 0x000fea000b800000 */
[----:B------:R-:W1:Y:S02]  /*0100*/  LDC.64 R2, c[0x0][0x888] ;  /* 0x00022200ff027b82 */ /* 0x000e640000000a00 */
[----:B-1----:R1:W5:Y:S01]  /*0110*/  LDG.E R49, desc[UR46][R2.64] ;  /* 0x0000002e02317981 */ /* 0x002362000c1e1900 */
[----:B------:R-:W-:Y:S01]  /*0120*/  HFMA2 R88, -RZ, RZ, 0, 5.9604644775390625e-08 ;  /* 0x00000001ff587431 */ /* 0x000fe200000001ff */
[----:B------:R-:W-:Y:S05]  /*0130*/  BRA `(.L_x_0) ;  /* 0x00000000000c7947 */ /* 0x000fea0003800000 */
.L_x_1:
[----:B------:R-:W1:Y:S01]  /*0140*/  LDCU UR6, c[0x0][0x880] ;  /* 0x00011000ff0677ac */ /* 0x000e620008000800 */
[----:B------:R-:W-:Y:S01]  /*0150*/  HFMA2 R88, -RZ, RZ, 0, 5.9604644775390625e-08 ;  /* 0x00000001ff587431 */ /* 0x000fe200000001ff */
[----:B-1----:R-:W-:-:S07]  /*0160*/  MOV R49, UR6 ;  /* 0x0000000600317c02 */ /* 0x002fce0008000f00 */
.L_x_0:
[----:B------:R-:W2:Y:S02]  /*0170*/  LDCU.64 UR6, c[0x0][0x8b0] ;  /* 0x00011600ff0677ac */ /* 0x000ea40008000a00 */
[----:B--2---:R-:W-:-:S04]  /*0180*/  UISETP.NE.U32.AND UP0, UPT, UR6, URZ, UPT ;  /* 0x000000ff0600728c */ /* 0x004fc8000bf05070 */
[----:B------:R-:W-:-:S09]  /*0190*/  UISETP.NE.AND.EX UP0, UPT, UR7, URZ, UPT, UP0 ;  /* 0x000000ff0700728c */ /* 0x000fd2000bf05300 */
[----:B------:R-:W-:Y:S05]  /*01a0*/  BRA.U UP0, `(.L_x_2) ;  /* 0x0000000100247547 */ /* 0x000fea000b800000 */
[----:B------:R-:W2:Y:S02]  /*01b0*/  LDCU.64 UR6, c[0x0][0x8a8] ;  /* 0x00011500ff0677ac */ /* 0x000ea40008000a00 */
[----:B--2---:R-:W-:-:S04]  /*01c0*/  UISETP.NE.U32.AND UP0, UPT, UR6, URZ, UPT ;  /* 0x000000ff0600728c */ /* 0x004fc8000bf05070 */
[----:B------:R-:W-:-:S09]  /*01d0*/  UISETP.NE.AND.EX UP0, UPT, UR7, URZ, UPT, UP0 ;  /* 0x000000ff0700728c */ /* 0x000fd2000bf05300 */
[----:B------:R-:W-:Y:S05]  /*01e0*/  BRA.U !UP0, `(.L_x_3) ;  /* 0x00000001080c7547 */ /* 0x000fea000b800000 */
[----:B------:R-:W2:Y:S02]  /*01f0*/  LDC.64 R46, c[0x0][0x8a8] ;  /* 0x00022a00ff2e7b82 */ /* 0x000ea40000000a00 */
[----:B--2---:R2:W5:Y:S01]  /*0200*/  LDG.E R46, desc[UR46][R46.64] ;  /* 0x0000002e2e2e7981 */ /* 0x004562000c1e1900 */
[----:B------:R-:W-:Y:S05]  /*0210*/  BRA `(.L_x_2) ;  /* 0x0000000000087947 */ /* 0x000fea0003800000 */
.L_x_3:
[----:B------:R-:W2:Y:S02]  /*0220*/  LDCU UR6, c[0x0][0x8a0] ;  /* 0x00011400ff0677ac */ /* 0x000ea40008000800 */
[----:B--2---:R-:W-:Y:S02]  /*0230*/  MOV R46, UR6 ;  /* 0x00000006002e7c02 */ /* 0x004fe40008000f00 */
.L_x_2:
[----:B------:R-:W-:Y:S01]  /*0240*/  IMAD.U32 R0, RZ, RZ, UR8 ;  /* 0x00000008ff007e24 */ /* 0x000fe2000f8e00ff */
[----:B------:R-:W-:Y:S04]  /*0250*/  BSSY.RECONVERGENT B0, `(.L_x_4) ;  /* 0x000000c000007945 */ /* 0x000fe80003800200 */
[C---:B------:R-:W-:Y:S02]  /*0260*/  ISETP.NE.OR P1, PT, R0.reuse, 0x1, !P5 ;  /* 0x000000010000780c */ /* 0x040fe40006f25670 */
[----:B------:R-:W-:-:S11]  /*0270*/  ISETP.NE.OR P0, PT, R0, 0x3, !P5 ;  /* 0x000000030000780c */ /* 0x000fd60006f05670 */
[----:B------:R-:W-:Y:S05]  /*0280*/  @P1 BRA `(.L_x_5) ;  /* 0x0000000000201947 */ /* 0x000fea0003800000 */
[----:B------:R-:W3:Y:S02]  /*0290*/  LDCU.64 UR6, c[0x0][0x348] ;  /* 0x00006900ff0677ac */ /* 0x000ee40008000a00 */
[----:B---3--:R-:W-:Y:S02]  /*02a0*/  UIADD3 UR10, UP1, UPT, UR6, 0x80, URZ ;  /* 0x00000080060a7890 */ /* 0x008fe4000ff3e0ff */
[----:B------:R-:W-:Y:S02]  /*02b0*/  UIADD3 UR6, UP0, UPT, UR6, 0x180, URZ ;  /* 0x0000018006067890 */ /* 0x000fe4000ff1e0ff */
[----:B------:R-:W-:Y:S02]  /*02c0*/  UIADD3.X UR11, UPT, UPT, URZ, UR7, URZ, UP1, !UPT ;  /* 0x00000007ff0b7290 */ /* 0x000fe40008ffe4ff */
[----:B------:R-:W-:-:S07]  /*02d0*/  UIADD3.X UR7, UPT, UPT, URZ, UR7, URZ, UP0, !UPT ;  /* 0x00000007ff077290 */ /* 0x000fce00087fe4ff */
[----:B------:R3:W-:Y:S02]  /*02e0*/  UTMACCTL.PF [UR10] ;  /* 0x000000000a0079b9 */ /* 0x0007e40008040000 */
[----:B------:R3:W-:Y:S02]  /*02f0*/  UTMACCTL.PF [UR6] ;  /* 0x00000000060079b9 */ /* 0x0007e40008040000 */
[----:B---3--:R-:W-:Y:S01]  /*0300*/  NOP ;  /* 0x0000000000007918 */ /* 0x008fe20000000000 */
.L_x_5:
[----:B------:R-:W-:Y:S05]  /*0310*/  BSYNC.RECONVERGENT B0 ;  /* 0x0000000000007941 */ /* 0x000fea0003800200 */
.L_x_4:
[----:B------:R-:W-:Y:S04]  /*0320*/  BSSY.RECONVERGENT B0, `(.L_x_6) ;  /* 0x000000a000007945 */ /* 0x000fe80003800200 */
        /* <DEDUP_REMOVED lines=9> */
.L_x_7:
[----:B------:R-:W-:Y:S05]  /*03c0*/  BSYNC.RECONVERGENT B0 ;  /* 0x0000000000007941 */ /* 0x000fea0003800200 */
.L_x_6:
[----:B------:R-:W3:Y:S01]  /*03d0*/  LDCU.64 UR6, c[0x0][0x888] ;  /* 0x00011100ff0677ac */ /* 0x000ee20008000a00 */
[----:B------:R-:W-:Y:S02]  /*03e0*/  UISETP.EQ.U32.AND UP1, UPT, UR4, URZ, UPT ;  /* 0x000000ff0400728c */ /* 0x000fe4000bf22070 */
[----:B------:R-:W-:Y:S02]  /*03f0*/  UPLOP3.LUT UP2, UPT, UPT, UPT, UPT, 0x80, 0x8 ;  /* 0x000000000008789c */ /* 0x000fe40003f4f070 */
[----:B---3--:R-:W-:-:S04]  /*0400*/  UISETP.NE.U32.AND UP0, UPT, UR6, URZ, UPT ;  /* 0x000000ff0600728c */ /* 0x008fc8000bf05070 */
[----:B------:R-:W-:-:S04]  /*0410*/  UISETP.NE.AND.EX UP0, UPT, UR7, URZ, UPT, UP0 ;  /* 0x000000ff0700728c */ /* 0x000fc8000bf05300 */
[----:B------:R-:W-:-:S04]  /*0420*/  UISETP.EQ.OR.EX UP3, UPT, UR5, URZ, !UP0, UP1 ;  /* 0x000000ff0500728c */ /* 0x000fc8000c762710 */
[----:B------:R-:W-:-:S05]  /*0430*/  UP2UR UR51, UPR, URZ, 0x8 ;  /* 0x00000008ff337883 */ /* 0x000fca0008000000 */
[----:B------:R-:W-:Y:S07]  /*0440*/  BRA.U !UP3, `(.L_x_8) ;  /* 0x000000010b207547 */ /* 0x000fee000b800000 */
[----:B------:R-:W-:Y:S01]  /*0450*/  UISETP.NE.U32.AND UP2, UPT, UR4, URZ, UPT ;  /* 0x000000ff0400728c */ /* 0x000fe2000bf45070 */
[----:B-----5:R-:W-:Y:S01]  /*0460*/  FSETP.NEU.AND P0, PT, R49, RZ, PT ;  /* 0x000000ff3100720b */ /* 0x020fe20003f0d000 */
[----:B------:R-:W-:Y:S02]  /*0470*/  USEL UR4, URZ, 0xffffffff, UP0 ;  /* 0xffffffffff047887 */ /* 0x000fe40008000000 */
[----:B------:R-:W-:-:S10]  /*0480*/  UISETP.NE.AND.EX UP2, UPT, UR5, URZ, UPT, UP2 ;  /* 0x000000ff0500728c */ /* 0x000fd4000bf45320 */
[----:B------:R-:W-:Y:S01]  /*0490*/  VOTEU.ANY UP1, P0 ;  /* 0x0000000000ff7886 */ /* 0x000fe20000020100 */
[----:B------:R-:W-:-:S04]  /*04a0*/  @!UP2 USEL UR4, URZ, 0xffffffff, UP1 ;  /* 0xffffffffff04a887 */ /* 0x000fc80008800000 */
[----:B------:R-:W-:-:S04]  /*04b0*/  ULOP3.LUT UR4, UR4, 0x1, URZ, 0xc0, !UPT ;  /* 0x0000000104047892 */ /* 0x000fc8000f8ec0ff */
[----:B------:R-:W-:-:S11]  /*04c0*/  UISETP.NE.U32.AND UP2, UPT, UR4, 0x1, UPT ;  /* 0x000000010400788c */ /* 0x000fd6000bf45070 */
.L_x_8:
[----:B-1----:R-:W1:Y:S01]  /*04d0*/  SHFL.IDX PT, R2, R92, RZ, 0x1f ;  /* 0x00001fff5c027589 */ /* 0x002e6200000e0000 */
[----:B------:R-:W-:-:S04]  /*04e0*/  UISETP.NE.AND UP1, UPT, UR8, 0x2, UPT ;  /* 0x000000020800788c */ /* 0x000fc8000bf25270 */
[----:B------:R-:W-:Y:S01]  /*04f0*/  USEL UR6, URZ, 0x1, UP1 ;  /* 0x00000001ff067887 */ /* 0x000fe20008800000 */
[----:B-1----:R-:W-:-:S13]  /*0500*/  ISETP.NE.AND P0, PT, R2, RZ, PT ;  /* 0x000000ff0200720c */ /* 0x002fda0003f05270 */
[----:B------:R-:W-:Y:S05]  /*0510*/  @P0 BRA `(.L_x_9) ;  /* 0x0000000400140947 */ /* 0x000fea0003800000 */
[----:B------:R-:W-:Y:S01]  /*0520*/  ELECT P0, URZ, PT ;  /* 0x0000000000ff782f */ /* 0x000fe20003800000 */
[----:B------:R-:W-:-:S12]  /*0530*/  BSSY.RECONVERGENT B0, `(.L_x_9) ;  /* 0x0000043000007945 */ /* 0x000fd80003800200 */
[----:B------:R-:W-:Y:S05]  /*0540*/  @!P0 BRA `(.L_x_10) ;  /* 0x0000000400048947 */ /* 0x000fea0003800000 */
[----:B------:R-:W1:Y:S01]  /*0550*/  S2UR UR5, SR_CgaCtaId ;  /* 0x00000000000579c3 */ /* 0x000e620000008800 */
[----:B------:R-:W-:Y:S01]  /*0560*/  UMOV UR7, 0x400 ;  /* 0x0000040000077882 */ /* 0x000fe20000000000 */
[----:B------:R-:W-:Y:S02]  /*0570*/  UMOV UR4, 0x1 ;  /* 0x0000000100047882 */ /* 0x000fe40000000000 */
[----:B------:R-:W-:-:S04]  /*0580*/  UIADD3 UR10, UPT, UPT, -UR4, 0x100000, URZ ;  /* 0x00100000040a7890 */ /* 0x000fc8000fffe1ff */
[----:B------:R-:W-:Y:S02]  /*0590*/  USHF.L.U32 UR11, UR10, 0xb, URZ ;  /* 0x0000000b0a0b7899 */ /* 0x000fe400080006ff */
[----:B------:R-:W-:Y:S02]  /*05a0*/  USHF.L.U32 UR10, UR10, 0x1, URZ ;  /* 0x000000010a0a7899 */ /* 0x000fe400080006ff */
[----:B-1----:R-:W-:Y:S01]  /*05b0*/  ULEA UR5, UR5, UR7, 0x18 ;  /* 0x0000000705057291 */ /* 0x002fe2000f8ec0ff */
[----:B------:R-:W1:Y:S11]  /*05c0*/  FENCE.VIEW.ASYNC.S ;  /* 0x00000000000073c6 */ /* 0x000e760000000000 */
[----:B-1----:R1:W3:Y:S01]  /*05d0*/  SYNCS.EXCH.64 URZ, [UR5], UR10 ;  /* 0x0000000a05ff75b2 */ /* 0x0022e20008000100 */
[----:B------:R1:W4:Y:S01]  /*05e0*/  SYNCS.EXCH.64 URZ, [UR5+0xe0], UR10 ;  /* 0x0000e00a05ff75b2 */ /* 0x0003220008000100 */
[----:B------:R1:W1:Y:S01]  /*05f0*/  SYNCS.EXCH.64 URZ, [UR5+0x8], UR10 ;  /* 0x0000080a05ff75b2 */ /* 0x0002620008000100 */
        /* <DEDUP_REMOVED lines=53> */
[----:B---34-:R-:W-:Y:S01]  /*0950*/  NOP ;  /* 0x0000000000007918 */ /* 0x018fe20000000000 */
.L_x_10:
[----:B-1----:R-:W-:Y:S05]  /*0960*/  BSYNC.RECONVERGENT B0 ;  /* 0x0000000000007941 */ /* 0x002fea0003800200 */
.L_x_9:
[----:B------:R-:W1:Y:S01]  /*0970*/  SHFL.IDX PT, R2, R92, RZ, 0x1f ;  /* 0x00001fff5c027589 */ /* 0x000e6200000e0000 */
[----:B------:R-:W-:Y:S01]  /*0980*/  NOP ;  /* 0x0000000000007918 */ /* 0x000fe20000000000 */
[----:B-1----:R-:W-:-:S13]  /*0990*/  ISETP.NE.AND P0, PT, R2, 0x1, PT ;  /* 0x000000010200780c */ /* 0x002fda0003f05270 */
[----:B------:R-:W-:Y:S05]  /*09a0*/  @P0 BRA `(.L_x_11) ;  /* 0x0000000000500947 */ /* 0x000fea0003800000 */
[----:B------:R-:W1:Y:S01]  /*09b0*/  S2UR UR7, SR_CgaCtaId ;  /* 0x00000000000779c3 */ /* 0x000e620000008800 */
[----:B------:R-:W-:Y:S01]  /*09c0*/  UMOV UR9, 0x400 ;  /* 0x0000040000097882 */ /* 0x000fe20000000000 */
[----:B------:R-:W-:Y:S01]  /*09d0*/  UMOV UR5, 0x20 ;  /* 0x0000002000057882 */ /* 0x000fe20000000000 */
[----:B------:R-:W-:Y:S01]  /*09e0*/  UMOV UR4, 0x80 ;  /* 0x0000008000047882 */ /* 0x000fe20000000000 */
[----:B------:R-:W-:-:S04]  /*09f0*/  UIADD3 UR10, UPT, UPT, -UR5, 0x100000, URZ ;  /* 0x00100000050a7890 */ /* 0x000fc8000fffe1ff */
[----:B------:R-:W-:Y:S02]  /*0a00*/  USHF.L.U32 UR11, UR10, 0xb, URZ ;  /* 0x0000000b0a0b7899 */ /* 0x000fe400080006ff */
[----:B------:R-:W-:Y:S02]  /*0a10*/  USHF.L.U32 UR10, UR10, 0x1, URZ ;  /* 0x000000010a0a7899 */ /* 0x000fe400080006ff */
[----:B------:R-:W-:-:S04]  /*0a20*/  UIADD3 UR4, UPT, UPT, -UR4, 0x100000, URZ ;  /* 0x0010000004047890 */ /* 0x000fc8000fffe1ff */
[----:B------:R-:W-:Y:S02]  /*0a30*/  USHF.L.U32 UR5, UR4, 0xb, URZ ;  /* 0x0000000b04057899 */ /* 0x000fe400080006ff */
[----:B------:R-:W-:Y:S01]  /*0a40*/  USHF.L.U32 UR4, UR4, 0x1, URZ ;  /* 0x0000000104047899 */ /* 0x000fe200080006ff */
[----:B------:R-:W-:Y:S01]  /*0a50*/  ELECT P0, URZ, PT ;  /* 0x0000000000ff782f */ /* 0x000fe20003800000 */
[----:B-1----:R-:W-:Y:S01]  /*0a60*/  ULEA UR7, UR7, UR9, 0x18 ;  /* 0x0000000907077291 */ /* 0x002fe2000f8ec0ff */
[----:B------:R-:W1:Y:S11]  /*0a70*/  FENCE.VIEW.ASYNC.S ;  /* 0x00000000000073c6 */ /* 0x000e760000000000 */
[----:B-1----:R1:W3:Y:S01]  /*0a80*/  SYNCS.EXCH.64 URZ, [UR7+0x1c0], UR10 ;  /* 0x0001c00a07ff75b2 */ /* 0x0022e20008000100 */
[----:B------:R1:W4:Y:S01]  /*0a90*/  SYNCS.EXCH.64 URZ, [UR7+0x1d8], UR4 ;  /* 0x0001d80407ff75b2 */ /* 0x0003220008000100 */
[----:B------:R1:W1:Y:S01]  /*0aa0*/  SYNCS.EXCH.64 URZ, [UR7+0x1c8], UR10 ;  /* 0x0001c80a07ff75b2 */ /* 0x0002620008000100 */
[----:B------:R1:W1:Y:S01]  /*0ab0*/  SYNCS.EXCH.64 URZ, [UR7+0x1e0], UR4 ;  /* 0x0001e00407ff75b2 */ /* 0x0002620008000100 */
[----:B------:R1:W1:Y:S01]  /*0ac0*/  SYNCS.EXCH.64 URZ, [UR7+0x1d0], UR10 ;  /* 0x0001d00a07ff75b2 */ /* 0x0002620008000100 */
[----:B------:R1:W1:Y:S01]  /*0ad0*/  SYNCS.EXCH.64 URZ, [UR7+0x1e8], UR4 ;  /* 0x0001e80407ff75b2 */ /* 0x0002620008000100 */
[----:B------:R-:W-:Y:S01]  /*0ae0*/  NOP ;  /* 0x0000000000007918 */ /* 0x000fe20000000000 */
.L_x_11:
[----:B------:R-:W2:Y:S01]  /*0af0*/  SHFL.IDX PT, R2, R92, RZ, 0x1f ;  /* 0x00001fff5c027589 */ /* 0x000ea200000e0000 */
[----:B------:R-:W-:Y:S01]  /*0b00*/  NOP ;  /* 0x0000000000007918 */ /* 0x000fe20000000000 */
[----:B--2---:R-:W-:-:S13]  /*0b10*/  ISETP.NE.AND P0, PT, R2, 0x3, PT ;  /* 0x000000030200780c */ /* 0x004fda0003f05270 */
[----:B------:R-:W-:Y:S05]  /*0b20*/  @P0 BRA `(.L_x_12) ;  /* 0x0000000000300947 */ /* 0x000fea0003800000 */
[----:B-1----:R-:W1:Y:S01]  /*0b30*/  S2UR UR5, SR_CgaCtaId ;  /* 0x00000000000579c3 */ /* 0x002e620000008800 */
[----:B------:R-:W-:Y:S01]  /*0b40*/  UMOV UR7, 0x400 ;  /* 0x0000040000077882 */ /* 0x000fe20000000000 */
[----:B------:R-:W-:Y:S01]  /*0b50*/  UMOV UR4, 0x20 ;  /* 0x0000002000047882 */ /* 0x000fe20000000000 */
[----:B------:R-:W-:Y:S01]  /*0b60*/  ELECT P0, URZ, PT ;  /* 0x0000000000ff782f */ /* 0x000fe20003800000 */
[----:B------:R-:W-:-:S04]  /*0b70*/  UIADD3 UR10, UPT, UPT, -UR4, 0x100000, URZ ;  /* 0x00100000040a7890 */ /* 0x000fc8000fffe1ff */
[----:B------:R-:W-:Y:S02]  /*0b80*/  USHF.L.U32 UR11, UR10, 0xb, URZ ;  /* 0x0000000b0a0b7899 */ /* 0x000fe400080006ff */
[----:B------:R-:W-:Y:S02]  /*0b90*/  USHF.L.U32 UR10, UR10, 0x1, URZ ;  /* 0x000000010a0a7899 */ /* 0x000fe400080006ff */
[----:B-1----:R-:W-:Y:S01]  /*0ba0*/  ULEA UR5, UR5, UR7, 0x18 ;  /* 0x0000000705057291 */ /* 0x002fe2000f8ec0ff */
[----:B------:R-:W1:Y:S11]  /*0bb0*/  FENCE.VIEW.ASYNC.S ;  /* 0x00000000000073c6 */ /* 0x000e760000000000 */
[----:B-1----:R2:W1:Y:S01]  /*0bc0*/  SYNCS.EXCH.64 URZ, [UR5+0x1f0], UR10 ;  /* 0x0001f00a05ff75b2 */ /* 0x0024620008000100 */
[----:B------:R2:W1:Y:S02]  /*0bd0*/  SYNCS.EXCH.64 URZ, [UR5+0x1f8], UR10 ;  /* 0x0001f80a05ff75b2 */ /* 0x0004640008000100 */
[----:B--2---:R-:W-:Y:S01]  /*0be0*/  NOP ;  /* 0x0000000000007918 */ /* 0x004fe20000000000 */
.L_x_12:
[----:B------:R-:W2:Y:S01]  /*0bf0*/  SHFL.IDX PT, R2, R92, RZ, 0x1f ;  /* 0x00001fff5c027589 */ /* 0x000ea200000e0000 */
[----:B------:R-:W-:Y:S01]  /*0c00*/  NOP ;  /* 0x0000000000007918 */ /* 0x000fe20000000000 */
[----:B--2---:R-:W-:-:S13]  /*0c10*/  ISETP.NE.AND P0, PT, R2, 0x4, PT ;  /* 0x000000040200780c */ /* 0x004fda0003f05270 */
[----:B------:R-:W-:Y:S05]  /*0c20*/  @P0 BRA `(.L_x_13) ;  /* 0x00000000004c0947 */ /* 0x000fea0003800000 */
[----:B-1----:R-:W1:Y:S01]  /*0c30*/  S2UR UR5, SR_CgaCtaId ;  /* 0x00000000000579c3 */ /* 0x002e620000008800 */
[----:B------:R-:W-:Y:S01]  /*0c40*/  UMOV UR9, 0x100 ;  /* 0x0000010000097882 */ /* 0x000fe20000000000 */
[----:B------:R-:W-:Y:S01]  /*0c50*/  UMOV UR7, 0x400 ;  /* 0x0000040000077882 */ /* 0x000fe20000000000 */
[----:B------:R-:W-:Y:S01]  /*0c60*/  USEL UR9, UR9, 0xe0, UP2 ;  /* 0x000000e009097887 */ /* 0x000fe20009000000 */
[----:B------:R-:W-:Y:S01]  /*0c70*/  UMOV UR4, 0x1 ;  /* 0x0000000100047882 */ /* 0x000fe20000000000 */
[----:B------:R-:W-:Y:S01]  /*0c80*/  ELECT P0, URZ, PT ;  /* 0x0000000000ff782f */ /* 0x000fe20003800000 */
[----:B------:R-:W-:-:S04]  /*0c90*/  UIADD3 UR10, UPT, UPT, -UR4, 0x100000, URZ ;  /* 0x00100000040a7890 */ /* 0x000fc8000fffe1ff */
[----:B------:R-:W-:Y:S02]  /*0ca0*/  USHF.L.U32 UR11, UR10, 0xb, URZ ;  /* 0x0000000b0a0b7899 */ /* 0x000fe400080006ff */
[----:B------:R-:W-:Y:S02]  /*0cb0*/  USHF.L.U32 UR10, UR10, 0x1, URZ ;  /* 0x000000010a0a7899 */ /* 0x000fe400080006ff */
[----:B------:R-:W-:-:S04]  /*0cc0*/  UIADD3 UR12, UPT, UPT, -UR9, 0x100000, URZ ;  /* 0x00100000090c7890 */ /* 0x000fc8000fffe1ff */
[----:B------:R-:W-:Y:S02]  /*0cd0*/  USHF.L.U32 UR13, UR12, 0xb, URZ ;  /* 0x0000000b0c0d7899 */ /* 0x000fe400080006ff */
[----:B------:R-:W-:Y:S02]  /*0ce0*/  USHF.L.U32 UR12, UR12, 0x1, URZ ;  /* 0x000000010c0c7899 */ /* 0x000fe400080006ff */
[----:B-1----:R-:W-:Y:S01]  /*0cf0*/  ULEA UR5, UR5, UR7, 0x18 ;  /* 0x0000000705057291 */ /* 0x002fe2000f8ec0ff */
[----:B------:R-:W1:Y:S11]  /*0d00*/  FENCE.VIEW.ASYNC.S ;  /* 0x00000000000073c6 */ /* 0x000e760000000000 */
[----:B-1----:R2:W1:Y:S01]  /*0d10*/  SYNCS.EXCH.64 URZ, [UR5+0x200], UR10 ;  /* 0x0002000a05ff75b2 */ /* 0x0024620008000100 */
[----:B------:R2:W1:Y:S01]  /*0d20*/  SYNCS.EXCH.64 URZ, [UR5+0x210], UR12 ;  /* 0x0002100c05ff75b2 */ /* 0x0004620008000100 */
[----:B------:R2:W1:Y:S01]  /*0d30*/  SYNCS.EXCH.64 URZ, [UR5+0x208], UR10 ;  /* 0x0002080a05ff75b2 */ /* 0x0004620008000100 */
[----:B------:R2:W1:Y:S02]  /*0d40*/  SYNCS.EXCH.64 URZ, [UR5+0x218], UR12 ;  /* 0x0002180c05ff75b2 */ /* 0x0004640008000100 */
[----:B--2---:R-:W-:Y:S01]  /*0d50*/  NOP ;  /* 0x0000000000007918 */ /* 0x004fe20000000000 */
.L_x_13:
[----:B------:R-:W2:Y:S01]  /*0d60*/  SHFL.IDX PT, R2, R92, RZ, 0x1f ;  /* 0x00001fff5c027589 */ /* 0x000ea200000e0000 */
[----:B------:R-:W-:Y:S01]  /*0d70*/  NOP ;  /* 0x0000000000007918 */ /* 0x000fe20000000000 */
[----:B--2---:R-:W-:-:S13]  /*0d80*/  ISETP.NE.AND P0, PT, R2, 0x5, PT ;  /* 0x000000050200780c */ /* 0x004fda0003f05270 */
[----:B------:R-:W-:Y:S05]  /*0d90*/  @P0 BRA `(.L_x_14) ;  /* 0x0000000000580947 */ /* 0x000fea0003800000 */
[----:B-1----:R-:W1:Y:S01]  /*0da0*/  S2UR UR7, SR_CgaCtaId ;  /* 0x00000000000779c3 */ /* 0x002e620000008800 */
        /* <DEDUP_REMOVED lines=12> */
[----:B-1----:R2:W1:Y:S01]  /*0e70*/  SYNCS.EXCH.64 URZ, [UR7+0x220], UR10 ;  /* 0x0002200a07ff75b2 */ /* 0x0024620008000100 */
[----:B------:R2:W1:Y:S01]  /*0e80*/  SYNCS.EXCH.64 URZ, [UR7+0x240], UR4 ;  /* 0x0002400407ff75b2 */ /* 0x0004620008000100 */
[----:B------:R2:W1:Y:S01]  /*0e90*/  SYNCS.EXCH.64 URZ, [UR7+0x228], UR10 ;  /* 0x0002280a07ff75b2 */ /* 0x0004620008000100 */
[----:B------:R2:W1:Y:S01]  /*0ea0*/  SYNCS.EXCH.64 URZ, [UR7+0x248], UR4 ;  /* 0x0002480407ff75b2 */ /* 0x0004620008000100 */
[----:B------:R2:W1:Y:S01]  /*0eb0*/  SYNCS.EXCH.64 URZ, [UR7+0x230], UR10 ;  /* 0x0002300a07ff75b2 */ /* 0x0004620008000100 */
[----:B------:R2:W1:Y:S01]  /*0ec0*/  SYNCS.EXCH.64 URZ, [UR7+0x250], UR4 ;  /* 0x0002500407ff75b2 */ /* 0x0004620008000100 */
[----:B------:R2:W1:Y:S01]  /*0ed0*/  SYNCS.EXCH.64 URZ, [UR7+0x238], UR10 ;  /* 0x0002380a07ff75b2 */ /* 0x0004620008000100 */
[----:B------:R2:W1:Y:S02]  /*0ee0*/  SYNCS.EXCH.64 URZ, [UR7+0x258], UR4 ;  /* 0x0002580407ff75b2 */ /* 0x0004640008000100 */
[----:B--2---:R-:W-:Y:S01]  /*0ef0*/  NOP ;  /* 0x0000000000007918 */ /* 0x004fe20000000000 */
.L_x_14:
        /* <DEDUP_REMOVED lines=18> */
.L_x_15:
[----:B-1----:R-:W1:Y:S01]  /*1020*/  S2UR UR5, SR_CTAID.X ;  /* 0x00000000000579c3 */ /* 0x002e620000002500 */
[----:B------:R-:W-:-:S05]  /*1030*/  CS2R.32 R87, SR_CgaSize ;  /* 0x0000000000577805 */ /* 0x000fca0000008a00 */
[----:B------:R-:W-:-:S05]  /*1040*/  IMAD R87, R87, -0xa0, RZ ;  /* 0xffffff6057577824 */ /* 0x000fca00078e02ff */
[----:B------:R-:W-:-:S14]  /*1050*/  R2UR UR9, R87 ;  /* 0x00000000570972ca */ /* 0x000fdc00000e0000 */
[----:B------:R-:W2:Y:S01]  /*1060*/  LDCU UR9, c[0x0][UR9+0x2b0] ;  /* 0x00005600090977ac */ /* 0x000ea20008000800 */
[----:B------:R-:W-:Y:S01]  /*1070*/  NOP ;  /* 0x0000000000007918 */ /* 0x000fe20000000000 */
[----:B------:R-:W-:-:S05]  /*1080*/  CS2R.32 R87, SR_CgaSize ;  /* 0x0000000000577805 */ /* 0x000fca0000008a00 */
[----:B------:R-:W-:-:S05]  /*1090*/  IMAD R87, R87, -0xa0, RZ ;  /* 0xffffff6057577824 */ /* 0x000fca00078e02ff */
[----:B------:R-:W-:-:S14]  /*10a0*/  R2UR UR7, R87 ;  /* 0x00000000570772ca */ /* 0x000fdc00000e0000 */
[----:B------:R-:W3:Y:S01]  /*10b0*/  LDCU UR7, c[0x0][UR7+0x2b4] ;  /* 0x00005680070777ac */ /* 0x000ee20008000800 */
[----:B------:R-:W4:Y:S08]  /*10c0*/  S2UR UR4, SR_CTAID.Y ;  /* 0x00000000000479c3 */ /* 0x000f300000002600 */
[----:B------:R-:W3:Y:S01]  /*10d0*/  LDC R10, c[0x0][0xb24] ;  /* 0x0002c900ff0a7b82 */ /* 0x000ee20000000800 */
[----:B-1----:R-:W-:-:S02]  /*10e0*/  I2FP.F32.U32 R87, UR5 ;  /* 0x0000000500577c45 */ /* 0x002fc40008201000 */
[----:B------:R-:W-:-:S05]  /*10f0*/  CS2R.32 R3, SR_CgaSize ;  /* 0x0000000000037805 */ /* 0x000fca0000008a00 */
[----:B------:R-:W-:-:S06]  /*1100*/  IMAD R3, R3, -0xa0, RZ ;  /* 0xffffff6003037824 */ /* 0x000fcc00078e02ff */
[----:B------:R-:W1:Y:S01]  /*1110*/  LDC R3, c[0x0][R3+0x2a0] ;  /* 0x0000a80003037b82 */ /* 0x000e620000000800 */
[----:B------:R-:W-:Y:S01]  /*1120*/  MOV R15, UR5 ;  /* 0x00000005000f7c02 */ /* 0x000fe20008000f00 */
[----:B--2---:R-:W-:Y:S01]  /*1130*/  FMUL R87, R87, UR9 ;  /* 0x0000000957577c20 */ /* 0x004fe20008400000 */
[----:B----4-:R-:W-:Y:S02]  /*1140*/  I2FP.F32.U32 R86, UR4 ;  /* 0x0000000400567c45 */ /* 0x010fe40008201000 */
[----:B------:R-:W-:-:S05]  /*1150*/  CS2R.32 R2, SR_CgaSize ;  /* 0x0000000000027805 */ /* 0x000fca0000008a00 */
[----:B------:R-:W-:-:S06]  /*1160*/  IMAD R2, R2, -0xa0, RZ ;  /* 0xffffff6002027824 */ /* 0x000fcc00078e02ff */
[----:B------:R-:W2:Y:S01]  /*1170*/  LDC R2, c[0x0][R2+0x2a4] ;  /* 0x0000a90002027b82 */ /* 0x000ea20000000800 */
[----:B------:R-:W-:Y:S01]  /*1180*/  MOV R14, UR4 ;  /* 0x00000004000e7c02 */ /* 0x000fe20008000f00 */
[----:B------:R-:W4:Y:S01]  /*1190*/  F2I.U32.TRUNC.NTZ R87, R87 ;  /* 0x0000005700577305 */ /* 0x000f22000020f000 */
[----:B---3--:R-:W-:-:S05]  /*11a0*/  FMUL R86, R86, UR7 ;  /* 0x0000000756567c20 */ /* 0x008fca0008400000 */
[----:B------:R-:W-:Y:S01]  /*11b0*/  BAR.SYNC.DEFER_BLOCKING 0x0 ;  /* 0x0000000000007b1d */ /* 0x000fe20000010000 */
[----:B------:R-:W-:-:S05]  /*11c0*/  ISETP.GE.AND P0, PT, R10, 0x1, PT ;  /* 0x000000010a00780c */ /* 0x000fca0003f06270 */
[----:B------:R-:W3:Y:S02]  /*11d0*/  F2I.U32.TRUNC.NTZ R86, R86 ;  /* 0x0000005600567305 */ /* 0x000ee4000020f000 */
[----:B------:R-:W2:Y:S01]  /*11e0*/  S2UR UR36, SR_CTAID.Z ;  /* 0x00000000002479c3 */ /* 0x000ea20000002700 */
[----:B----4-:R-:W-:-:S05]  /*11f0*/  IADD3 R87, PT, PT, -R87, RZ, RZ ;  /* 0x000000ff57577210 */ /* 0x010fca0007ffe1ff */
[----:B-1----:R-:W-:Y:S01]  /*1200*/  IMAD R87, R3, R87, UR5 ;  /* 0x0000000503577e24 */ /* 0x002fe2000f8e0257 */
[----:B---3--:R-:W-:-:S05]  /*1210*/  IADD3 R86, PT, PT, -R86, RZ, RZ ;  /* 0x000000ff56567210 */ /* 0x008fca0007ffe1ff */
[----:B--2---:R-:W-:Y:S01]  /*1220*/  IMAD R86, R2, R86, UR4 ;  /* 0x0000000402567e24 */ /* 0x004fe2000f8e0256 */
[----:B------:R-:W-:Y:S06]  /*1230*/  @!P0 BRA `(.L_x_16) ;  /* 0x0000000000b88947 */ /* 0x000fec0003800000 */
[----:B------:R-:W1:Y:S01]  /*1240*/  LDC.64 R4, c[0x0][0xb18] ;  /* 0x0002c600ff047b82 */ /* 0x000e620000000a00 */
[----:B------:R-:W-:-:S07]  /*1250*/  ISETP.NE.AND P0, PT, R10, 0x1, PT ;  /* 0x000000010a00780c */ /* 0x000fce0003f05270 */
[----:B------:R-:W2:Y:S08]  /*1260*/  LDC R9, c[0x0][0xb0c] ;  /* 0x0002c300ff097b82 */ /* 0x000eb00000000800 */
[----:B------:R-:W3:Y:S08]  /*1270*/  LDC R12, c[0x0][0x370] ;  /* 0x0000dc00ff0c7b82 */ /* 0x000ef00000000800 */
[----:B------:R-:W4:Y:S01]  /*1280*/  LDC R11, c[0x0][0x374] ;  /* 0x0000dd00ff0b7b82 */ /* 0x000f220000000800 */
[----:B-1----:R-:W-:-:S07]  /*1290*/  ISETP.NE.AND P1, PT, R4, 0x1, PT ;  /* 0x000000010400780c */ /* 0x002fce0003f25270 */
[----:B------:R-:W3:Y:S01]  /*12a0*/  LDC.64 R6, c[0x0][0xb10] ;  /* 0x0002c400ff067b82 */ /* 0x000ee20000000a00 */
[----:B--2---:R-:W-:-:S07]  /*12b0*/  ISETP.NE.AND P2, PT, R9, 0x1, PT ;  /* 0x000000010900780c */ /* 0x004fce0003f45270 */
[----:B------:R-:W1:Y:S08]  /*12c0*/  LDC R8, c[0x0][0xb20] ;  /* 0x0002c800ff087b82 */ /* 0x000e700000000800 */
[----:B------:R-:W2:Y:S01]  /*12d0*/  LDC.64 R2, c[0x0][0xb28] ;  /* 0x0002ca00ff027b82 */ /* 0x000ea20000000a00 */
[----:B----4-:R-:W-:-:S04]  /*12e0*/  IMAD.HI.U32 R13, R11, R5, RZ ;  /* 0x000000050b0d7227 */ /* 0x010fc800078e00ff */
[----:B------:R-:W-:-:S04]  /*12f0*/  IMAD.HI.U32 R5, R14, R5, RZ ;  /* 0x000000050e057227 */ /* 0x000fc800078e00ff */
[----:B---3--:R-:W-:-:S05]  /*1300*/  IMAD.HI.U32 R16, R12, R6, RZ ;  /* 0x000000060c107227 */ /* 0x008fca00078e00ff */
[-C--:B------:R-:W-:Y:S01]  /*1310*/  @P2 SHF.R.U32.HI R12, RZ, R7.reuse, R16 ;  /* 0x00000007ff0c2219 */ /* 0x080fe20000011610 */
[----:B------:R-:W-:Y:S01]  /*1320*/  IMAD.HI.U32 R16, R15, R6, RZ ;  /* 0x000000060f107227 */ /* 0x000fe200078e00ff */
[-C--:B-1----:R-:W-:Y:S02]  /*1330*/  @P1 SHF.R.U32.HI R11, RZ, R8.reuse, R13 ;  /* 0x00000008ff0b1219 */ /* 0x082fe4000001160d */
[----:B------:R-:W-:Y:S02]  /*1340*/  SHF.R.U32.HI R5, RZ, R8, R5 ;  /* 0x00000008ff057219 */ /* 0x000fe40000011605 */
[----:B------:R-:W-:Y:S02]  /*1350*/  SHF.R.U32.HI R16, RZ, R7, R16 ;  /* 0x00000007ff107219 */ /* 0x000fe40000011610 */
[----:B------:R-:W-:Y:S01]  /*1360*/  SEL R5, R14, R5, !P1 ;  /* 0x000000050e057207 */ /* 0x000fe20004800000 */
[----:B--2---:R-:W-:Y:S01]  /*1370*/  IMAD.HI.U32 R13, R11, R2, RZ ;  /* 0x000000020b0d7227 */ /* 0x004fe200078e00ff */
[----:B------:R-:W-:-:S03]  /*1380*/  SEL R16, R15, R16, !P2 ;  /* 0x000000100f107207 */ /* 0x000fc60005000000 */
[----:B------:R-:W-:Y:S01]  /*1390*/  IMAD.HI.U32 R6, R12, R2, RZ ;  /* 0x000000020c067227 */ /* 0x000fe200078e00ff */
[----:B------:R-:W-:-:S04]  /*13a0*/  @P0 SHF.R.U32.HI R11, RZ, R3, R13 ;  /* 0x00000003ff0b0219 */ /* 0x000fc8000001160d */
[----:B------:R-:W-:Y:S01]  /*13b0*/  @P0 SHF.R.U32.HI R12, RZ, R3, R6 ;  /* 0x00000003ff0c0219 */ /* 0x000fe20000011606 */
[----:B------:R-:W-:-:S04]  /*13c0*/  IMAD R11, R11, R10, RZ ;  /* 0x0000000a0b0b7224 */ /* 0x000fc800078e02ff */
[----:B------:R-:W-:Y:S01]  /*13d0*/  IMAD R6, R12, R10, RZ ;  /* 0x0000000a0c067224 */ /* 0x000fe200078e02ff */
[----:B------:R-:W-:-:S04]  /*13e0*/  ISETP.GE.AND P1, PT, R5, R11, PT ;  /* 0x0000000b0500720c */ /* 0x000fc80003f26270 */
[----:B------:R-:W-:Y:S01]  /*13f0*/  ISETP.GE.OR P1, PT, R16, R6, P1 ;  /* 0x000000061000720c */ /* 0x000fe20000f26670 */
[----:B------:R-:W-:-:S05]  /*1400*/  IMAD.HI.U32 R6, R5, R2, RZ ;  /* 0x0000000205067227 */ /* 0x000fca00078e00ff */
[----:B------:R-:W-:-:S04]  /*1410*/  SHF.R.U32.HI R6, RZ, R3, R6 ;  /* 0x00000003ff067219 */ /* 0x000fc80000011606 */
[----:B------:R-:W-:-:S03]  /*1420*/  SEL R6, R5, R6, !P0 ;  /* 0x0000000605067207 */ /* 0x000fc60004000000 */
[----:B------:R-:W-:Y:S01]  /*1430*/  @!P1 IMAD.HI.U32 R7, R16, R2, RZ ;  /* 0x0000000210079227 */ /* 0x000fe200078e00ff */
[----:B------:R-:W-:-:S04]  /*1440*/  IADD3 R2, PT, PT, -R6, RZ, RZ ;  /* 0x000000ff06027210 */ /* 0x000fc80007ffe1ff */
[----:B------:R-:W-:Y:S01]  /*1450*/  @!P1 SHF.R.U32.HI R3, RZ, R3, R7 ;  /* 0x00000003ff039219 */ /* 0x000fe20000011607 */
[----:B------:R-:W-:Y:S01]  /*1460*/  IMAD R2, R10, R2, R5 ;  /* 0x000000020a027224 */ /* 0x000fe200078e0205 */
[----:B------:R-:W-:Y:S02]  /*1470*/  IADD3 R7, PT, PT, -R5, RZ, RZ ;  /* 0x000000ff05077210 */ /* 0x000fe40007ffe1ff */
[----:B------:R-:W-:-:S03]  /*1480*/  @!P1 SEL R3, R16, R3, !P0 ;  /* 0x0000000310039207 */ /* 0x000fc60004000000 */
[----:B------:R-:W-:Y:S02]  /*1490*/  IMAD R7, R4, R7, R14 ;  /* 0x0000000704077224 */ /* 0x000fe400078e020e */
[--C-:B------:R-:W-:Y:S02]  /*14a0*/  @!P1 IMAD.IADD R6, R6, 0x1, -R3.reuse ;  /* 0x0000000106069824 */ /* 0x100fe400078e0a03 */
[----:B------:R-:W-:Y:S01]  /*14b0*/  @!P1 IMAD R3, R2, R12, R3 ;  /* 0x0000000c02039224 */ /* 0x000fe200078e0203 */
[----:B------:R-:W-:Y:S01]  /*14c0*/  IADD3 R2, PT, PT, -R16, RZ, RZ ;  /* 0x000000ff10027210 */ /* 0x000fe20007ffe1ff */
[----:B------:R-:W-:Y:S02]  /*14d0*/  @!P1 IMAD R5, R6, R10, R16 ;  /* 0x0000000a06059224 */ /* 0x000fe400078e0210 */
[----:B------:R-:W-:Y:S02]  /*14e0*/  @!P1 IMAD.MOV.U32 R16, RZ, RZ, R3 ;  /* 0x000000ffff109224 */ /* 0x000fe400078e0003 */
[----:B------:R-:W-:-:S02]  /*14f0*/  IMAD R2, R9, R2, R15 ;  /* 0x0000000209027224 */ /* 0x000fc400078e020f */
[----:B------:R-:W-:Y:S02]  /*1500*/  IMAD R14, R5, R4, R7 ;  /* 0x00000004050e7224 */ /* 0x000fe400078e0207 */
[----:B------:R-:W-:Y:S02]  /*1510*/  IMAD R15, R16, R9, R2 ;  /* 0x00000009100f7224 */ /* 0x000fe400078e0202 */
.L_x_16:
[----:B------:R-:W1:Y:S01]  /*1520*/  LDCU UR4, c[0x0][0xb30] ;  /* 0x00016600ff0477ac */ /* 0x000e620008000800 */
[----:B------:R-:W2:Y:S08]  /*1530*/  S2UR UR37, SR_CgaCtaId ;  /* 0x00000000002579c3 */ /* 0x000eb00000008800 */
[----:B------:R-:W3:Y:S01]  /*1540*/  LDC R37, c[0x0][0xb24] ;  /* 0x0002c900ff257b82 */ /* 0x000ee20000000800 */
[----:B-1----:R-:W-:-:S09]  /*1550*/  UISETP.NE.AND UP1, UPT, UR4, 0x1, UPT ;  /* 0x000000010400788c */ /* 0x002fd2000bf25270 */
[----:B--2---:R-:W-:Y:S05]  /*1560*/  BRA.U UP1, `(.L_x_17) ;  /* 0x0000000101407547 */ /* 0x004fea000b800000 */
[----:B------:R-:W1:Y:S08]  /*1570*/  LDC.64 R4, c[0x0][0xb10] ;  /* 0x0002c400ff047b82 */ /* 0x000e700000000a00 */
[----:B------:R-:W2:Y:S08]  /*1580*/  LDC.64 R2, c[0x0][0xb18] ;  /* 0x0002c600ff027b82 */ /* 0x000eb00000000a00 */
[----:B------:R-:W4:Y:S08]  /*1590*/  LDC R6, c[0x0][0xb20] ;  /* 0x0002c800ff067b82 */ /* 0x000f300000000800 */
[----:B------:R-:W3:Y:S01]  /*15a0*/  LDC R7, c[0x0][0xb0c] ;  /* 0x0002c300ff077b82 */ /* 0x000ee20000000800 */
[----:B-1----:R-:W-:-:S05]  /*15b0*/  IMAD.HI.U32 R4, R15, R4, RZ ;  /* 0x000000040f047227 */ /* 0x002fca00078e00ff */
[----:B------:R-:W-:Y:S01]  /*15c0*/  SHF.R.U32.HI R4, RZ, R5, R4 ;  /* 0x00000005ff047219 */ /* 0x000fe20000011604 */
[----:B--2---:R-:W-:Y:S01]  /*15d0*/  IMAD.HI.U32 R3, R14, R3, RZ ;  /* 0x000000030e037227 */ /* 0x004fe200078e00ff */
[----:B------:R-:W-:-:S04]  /*15e0*/  ISETP.NE.AND P0, PT, R2, 0x1, PT ;  /* 0x000000010200780c */ /* 0x000fc80003f05270 */
[----:B----4-:R-:W-:-:S04]  /*15f0*/  SHF.R.U32.HI R3, RZ, R6, R3 ;  /* 0x00000006ff037219 */ /* 0x010fc80000011603 */
[----:B------:R-:W-:Y:S02]  /*1600*/  SEL R3, R14, R3, !P0 ;  /* 0x000000030e037207 */ /* 0x000fe40004000000 */
[----:B---3--:R-:W-:-:S04]  /*1610*/  ISETP.NE.AND P1, PT, R7, 0x1, PT ;  /* 0x000000010700780c */ /* 0x008fc80003f25270 */
[----:B------:R-:W-:-:S05]  /*1620*/  SEL R4, R15, R4, !P1 ;  /* 0x000000040f047207 */ /* 0x000fca0004800000 */
[----:B------:R-:W-:Y:S02]  /*1630*/  IMAD.IADD R5, R3, 0x1, -R4 ;  /* 0x0000000103057824 */ /* 0x000fe400078e0a04 */
[----:B------:R-:W-:Y:S02]  /*1640*/  IMAD.IADD R3, R4, 0x1, -R3 ;  /* 0x0000000104037824 */ /* 0x000fe400078e0a03 */
[----:B------:R-:W-:Y:S02]  /*1650*/  IMAD R15, R5, R7, R15 ;  /* 0x00000007050f7224 */ /* 0x000fe400078e020f */
[----:B------:R-:W-:-:S07]  /*1660*/  IMAD R14, R3, R2, R14 ;  /* 0x00000002030e7224 */ /* 0x000fce00078e020e */
.L_x_17:
[----:B------:R-:W-:Y:S01]  /*1670*/  BAR.SYNC.DEFER_BLOCKING 0x0 ;  /* 0x0000000000007b1d */ /* 0x000fe20000010000 */
[----:B------:R-:W-:Y:S01]  /*1680*/  UISETP.NE.AND UP1, UPT, UR8, 0x2, UPT ;  /* 0x000000020800788c */ /* 0x000fe2000bf25270 */
[----:B------:R-:W-:Y:S02]  /*1690*/  ISETP.NE.OR P5, PT, R0, 0x2, !P5 ;  /* 0x000000020000780c */ /* 0x000fe40006fa5670 */
[----:B------:R-:W-:-:S06]  /*16a0*/  LOP3.LUT R2, R101, 0x1f, RZ, 0xc0, !PT ;  /* 0x0000001f65027812 */ /* 0x000fcc00078ec0ff */
[----:B------:R-:W-:Y:S05]  /*16b0*/  BRA.U UP1, `(.L_x_18) ;  /* 0x0000001d01bc7547 */ /* 0x000fea000b800000 */
[----:B------:R-:W1:Y:S01]  /*16c0*/  LDCU UR15, c[0x0][0x38c] ;  /* 0x00007180ff0f77ac */ /* 0x000e620008000800 */
[----:B------:R-:W2:Y:S01]  /*16d0*/  LDC R8, c[0x0][0x370] ;  /* 0x0000dc00ff087b82 */ /* 0x000ea20000000800 */
[----:B------:R-:W-:Y:S01]  /*16e0*/  PLOP3.LUT P1, PT, PT, PT, UP2, 0x80, 0x8 ;  /* 0x000000000008781c */ /* 0x000fe20003f2f028 */
[----:B------:R-:W-:Y:S01]  /*16f0*/  IMAD.MOV.U32 R17, RZ, RZ, 0x1 ;  /* 0x00000001ff117424 */ /* 0x000fe200078e00ff */
[----:B------:R-:W-:Y:S01]  /*1700*/  ISETP.EQ.OR P4, PT, R2, RZ, P5 ;  /* 0x000000ff0200720c */ /* 0x000fe20002f82670 */
[----:B------:R-:W-:Y:S01]  /*1710*/  IMAD.MOV.U32 R16, RZ, RZ, RZ ;  /* 0x000000ffff107224 */ /* 0x000fe200078e00ff */
[----:B------:R-:W-:Y:S02]  /*1720*/  PLOP3.LUT P1, PT, P1, PT, PT, 0x8, 0x80 ;  /* 0x000000000080781c */ /* 0x000fe40000f2e170 */
[----:B------:R-:W-:Y:S01]  /*1730*/  CS2R R12, SRZ ;  /* 0x00000000000c7805 */ /* 0x000fe2000001ff00 */
[----:B------:R-:W-:Y:S01]  /*1740*/  IMAD.MOV.U32 R11, RZ, RZ, 0x1 ;  /* 0x00000001ff0b7424 */ /* 0x000fe200078e00ff */
[----:B------:R-:W4:Y:S01]  /*1750*/  LDC R0, c[0x0][0x374] ;  /* 0x0000dd00ff007b82 */ /* 0x000f220000000800 */
[----:B------:R-:W2:Y:S01]  /*1760*/  LDCU.64 UR24, c[0x0][0x348] ;  /* 0x00006900ff1877ac */ /* 0x000ea20008000a00 */
[----:B------:R-:W-:Y:S01]  /*1770*/  UMOV UR13, URZ ;  /* 0x000000ff000d7c82 */ /* 0x000fe20008000000 */
[----:B-1----:R-:W-:-:S04]  /*1780*/  UIADD3 UR5, UPT, UPT, UR15, 0xf, URZ ;  /* 0x0000000f0f057890 */ /* 0x002fc8000fffe0ff */
[----:B------:R-:W-:-:S04]  /*1790*/  USHF.R.S32.HI UR4, URZ, 0x1f, UR5 ;  /* 0x0000001fff047899 */ /* 0x000fc80008011405 */
[----:B------:R-:W-:-:S04]  /*17a0*/  ULEA.HI UR4, UR4, UR5, URZ, 0x4 ;  /* 0x0000000504047291 */ /* 0x000fc8000f8f20ff */
[----:B------:R-:W-:Y:S02]  /*17b0*/  USHF.R.S32.HI UR22, URZ, 0x4, UR4 ;  /* 0x00000004ff167899 */ /* 0x000fe40008011404 */
[----:B------:R-:W-:Y:S02]  /*17c0*/  UIADD3 UR4, UPT, UPT, UR15, -0x1, URZ ;  /* 0xffffffff0f047890 */ /* 0x000fe4000fffe0ff */
[----:B------:R-:W-:Y:S02]  /*17d0*/  UISETP.LT.U32.AND UP0, UPT, UR22, 0x1c, UPT ;  /* 0x0000001c1600788c */ /* 0x000fe4000bf01070 */
[----:B------:R-:W-:Y:S02]  /*17e0*/  UISETP.GE.U32.AND UP1, UPT, UR4, -0x1f, UPT ;  /* 0xffffffe10400788c */ /* 0x000fe4000bf26070 */
[----:B------:R-:W-:Y:S02]  /*17f0*/  USEL UR21, UR22, 0x1c, UP0 ;  /* 0x0000001c16157887 */ /* 0x000fe40008000000 */
[----:B------:R-:W-:-:S02]  /*1800*/  UIADD3 UR15, UPT, UPT, UR15, 0x1e, URZ ;  /* 0x0000001e0f0f7890 */ /* 0x000fc4000fffe0ff */
[----:B------:R-:W-:Y:S02]  /*1810*/  UIADD3 UR7, UPT, UPT, UR21, -0x1, URZ ;  /* 0xffffffff15077890 */ /* 0x000fe4000fffe0ff */
[----:B------:R-:W-:-:S03]  /*1820*/  UIADD3 UR14, UPT, UPT, UR22, -UR21, URZ ;  /* 0x80000015160e7290 */ /* 0x000fc6000fffe0ff */
[----:B------:R-:W-:-:S04]  /*1830*/  @UP1 UIADD3 UR7, UPT, UPT, UR21, URZ, URZ ;  /* 0x000000ff15071290 */ /* 0x000fc8000fffe0ff */
[----:B--2---:R-:W-:-:S12]  /*1840*/  UIADD3 UR7, UPT, UPT, UR7, 0x1, URZ ;  /* 0x0000000107077890 */ /* 0x004fd8000fffe0ff */
.L_x_36:
[----:B------:R-:W-:Y:S01]  /*1850*/  UISETP.NE.AND UP0, UPT, UR37, URZ, UPT ;  /* 0x000000ff2500728c */ /* 0x000fe2000bf05270 */
[----:B------:R-:W1:Y:S08]  /*1860*/  S2UR UR37, SR_CgaCtaId ;  /* 0x00000000002579c3 */ /* 0x000e700000008800 */
[----:B------:R-:W-:Y:S05]  /*1870*/  BRA.U UP0, `(.L_x_19) ;  /* 0x0000000100347547 */ /* 0x000fea000b800000 */
[----:B------:R-:W2:Y:S01]  /*1880*/  S2R R2, SR_CgaCtaId ;  /* 0x0000000000027919 */ /* 0x000ea20000008800 */
[----:B------:R-:W-:-:S04]  /*1890*/  MOV R3, 0x400 ;  /* 0x0000040000037802 */ /* 0x000fc80000000f00 */
[----:B--2---:R-:W-:Y:S02]  /*18a0*/  LEA R2, R2, R3, 0x18 ;  /* 0x0000000302027211 */ /* 0x004fe400078ec0ff */
[----:B------:R-:W-:-:S03]  /*18b0*/  SHF.L.U32 R3, R11, 0x1f, RZ ;  /* 0x0000001f0b037819 */ /* 0x000fc600000006ff */
[----:B------:R-:W-:-:S04]  /*18c0*/  IMAD R2, R12, 0x8, R2 ;  /* 0x000000080c027824 */ /* 0x000fc800078e0202 */
[----:B------:R-:W2:Y:S02]  /*18d0*/  SYNCS.PHASECHK.TRANS64.TRYWAIT P0, [R2+URZ+0x270], R3 ;  /* 0x00027003020075a7 */ /* 0x000ea400080011ff */
[----:B--2---:R-:W-:Y:S05]  /*18e0*/  @!P0 BRA `(.L_x_20) ;  /* 0x0000007400588947 */ /* 0x004fea0003800000 */
.L_x_147:
[----:B------:R-:W-:Y:S01]  /*18f0*/  VIADD R12, R12, 0x1 ;  /* 0x000000010c0c7836 */ /* 0x000fe20000000000 */
[----:B------:R2:W-:Y:S04]  /*1900*/  SYNCS.ARRIVE.TRANS64.A1T0 RZ, [R2+URZ+0x260], RZ ;  /* 0x000260ff02ff79a7 */ /* 0x0005e800081000ff */
[----:B------:R-:W-:-:S04]  /*1910*/  ISETP.NE.AND P0, PT, R12, 0x2, PT ;  /* 0x000000020c00780c */ /* 0x000fc80003f05270 */
[----:B------:R-:W-:Y:S02]  /*1920*/  SEL R12, R12, RZ, P0 ;  /* 0x000000ff0c0c7207 */ /* 0x000fe40000000000 */
[----:B--2---:R-:W-:-:S04]  /*1930*/  SEL R2, RZ, 0x1, P0 ;  /* 0x00000001ff027807 */ /* 0x004fc80000000000 */
[----:B------:R-:W-:-:S07]  /*1940*/  LOP3.LUT R11, R11, R2, RZ, 0x3c, !PT ;  /* 0x000000020b0b7212 */ /* 0x000fce00078e3cff */
.L_x_19:
[----:B------:R-:W-:Y:S01]  /*1950*/  UMOV UR4, 0x400 ;  /* 0x0000040000047882 */ /* 0x000fe20000000000 */
[----:B------:R-:W-:Y:S01]  /*1960*/  SHF.L.U32 R2, R17, 0x1f, RZ ;  /* 0x0000001f11027819 */ /* 0x000fe200000006ff */
[----:B-1----:R-:W-:Y:S01]  /*1970*/  ULEA UR4, UR37, UR4, 0x18 ;  /* 0x0000000425047291 */ /* 0x002fe2000f8ec0ff */
[----:B------:R-:W-:Y:S01]  /*1980*/  R2UR UR35, R15 ;  /* 0x000000000f2372ca */ /* 0x000fe200000e0000 */
[----:B------:R-:W-:Y:S01]  /*1990*/  UISETP.GE.U32.AND UP0, UPT, UR15, 0x1f, UPT ;  /* 0x0000001f0f00788c */ /* 0x000fe2000bf06070 */
[----:B------:R-:W-:Y:S01]  /*19a0*/  R2UR UR11, R14 ;  /* 0x000000000e0b72ca */ /* 0x000fe200000e0000 */
[----:B------:R-:W-:Y:S01]  /*19b0*/  ULEA UR5, UR13, UR4, 0x3 ;  /* 0x000000040d057291 */ /* 0x000fe2000f8e18ff */
[----:B------:R-:W-:-:S08]  /*19c0*/  UMOV UR23, URZ ;  /* 0x000000ff00177c82 */ /* 0x000fd00008000000 */
[----:B------:R1:W2:Y:S01]  /*19d0*/  SYNCS.PHASECHK.TRANS64.TRYWAIT P0, [UR5+0xe0], R2 ;  /* 0x0000e002ff0075a7 */ /* 0x0002a20008001105 */
[----:B------:R-:W-:Y:S02]  /*19e0*/  USHF.L.U32 UR35, UR35, 0x7, URZ ;  /* 0x0000000723237899 */ /* 0x000fe400080006ff */
[----:B------:R-:W-:Y:S01]  /*19f0*/  UIMAD UR11, UR11, 0x60, URZ ;  /* 0x000000600b0b78a4 */ /* 0x000fe2000f8e02ff */
[----:B------:R-:W-:Y:S11]  /*1a00*/  BRA.U !UP0, `(.L_x_21) ;  /* 0x0000000108a87547 */ /* 0x000ff6000b800000 */
[----:B------:R-:W-:Y:S01]  /*1a10*/  UMOV UR16, URZ ;  /* 0x000000ff00107c82 */ /* 0x000fe20008000000 */
[----:B------:R-:W-:-:S05]  /*1a20*/  UMOV UR6, UR13 ;  /* 0x0000000d00067c82 */ /* 0x000fca0008000000 */
.L_x_26:
[----:B--2---:R-:W-:Y:S01]  /*1a30*/  @!P5 MOV R3, 0x1c00 ;  /* 0x00001c000003d802 */ /* 0x004fe20000000f00 */
[----:B-1----:R-:W-:Y:S01]  /*1a40*/  ULEA UR33, UR6, UR4, 0x3 ;  /* 0x0000000406217291 */ /* 0x002fe2000f8e18ff */
[----:B--2---:R-:W-:Y:S11]  /*1a50*/  @P0 BRA `(.L_x_22) ;  /* 0x00000000000c0947 */ /* 0x004ff60003800000 */
[----:B------:R-:W-:Y:S04]  /*1a60*/  SHF.L.U32 R4, R17, 0x1f, RZ ;  /* 0x0000001f11047819 */ /* 0x000fe800000006ff */
[----:B------:R-:W2:Y:S02]  /*1a70*/  SYNCS.PHASECHK.TRANS64.TRYWAIT P0, [UR33+0xe0], R4 ;  /* 0x0000e004ff0075a7 */ /* 0x000ea40008001121 */
[----:B--2---:R-:W-:Y:S05]  /*1a80*/  @!P0 BRA `(.L_x_23) ;  /* 0x0000007400048947 */ /* 0x004fea0003800000 */
.L_x_22:
[----:B------:R2:W-:Y:S01]  /*1a90*/  @!P5 SYNCS.ARRIVE.TRANS64 RZ, [UR33], R3 ;  /* 0x00000003ffffd9a7 */ /* 0x0005e20008000021 */
[----:B------:R-:W-:Y:S04]  /*1aa0*/  BSSY.RECONVERGENT B0, `(.L_x_24) ;  /* 0x0000003000007945 */ /* 0x000fe80003800200 */
[----:B------:R-:W-:Y:S05]  /*1ab0*/  @P4 BRA `(.L_x_25) ;  /* 0x0000000000044947 */ /* 0x000fea0003800000 */
[----:B------:R-:W-:Y:S05]  /*1ac0*/  BPT.TRAP 0x1 ;  /* 0x000000040000795c */ /* 0x000fea0000300000 */
.L_x_25:
[----:B------:R-:W-:Y:S05]  /*1ad0*/  BSYNC.RECONVERGENT B0 ;  /* 0x0000000000007941 */ /* 0x000fea0003800200 */
.L_x_24:
[----:B------:R-:W-:Y:S02]  /*1ae0*/  UIADD3 UR13, UPT, UPT, UR6, 0x1, URZ ;  /* 0x00000001060d7890 */ /* 0x000fe4000fffe0ff */
[----:B------:R-:W-:Y:S02]  /*1af0*/  UIADD3 UR18, UP1, UPT, UR24, 0x80, URZ ;  /* 0x0000008018127890 */ /* 0x000fe4000ff3e0ff */
[----:B------:R-:W-:Y:S02]  /*1b00*/  UISETP.NE.AND UP0, UPT, UR13, 0x1c, UPT ;  /* 0x0000001c0d00788c */ /* 0x000fe4000bf05270 */
[----:B------:R-:W-:Y:S02]  /*1b10*/  ULEA UR32, UR6, UR4, 0xc ;  /* 0x0000000406207291 */ /* 0x000fe4000f8e60ff */
[----:B------:R-:W-:Y:S02]  /*1b20*/  USEL UR9, URZ, 0x1, UP0 ;  /* 0x00000001ff097887 */ /* 0x000fe40008000000 */
[----:B------:R-:W-:Y:S02]  /*1b30*/  USEL UR13, UR13, URZ, UP0 ;  /* 0x000000ff0d0d7287 */ /* 0x000fe40008000000 */
[----:B------:R-:W-:Y:S02]  /*1b40*/  USHF.L.U32 UR34, UR16, 0x4, URZ ;  /* 0x0000000410227899 */ /* 0x000fe400080006ff */
[----:B------:R-:W-:Y:S01]  /*1b50*/  ULEA UR8, UR13, UR4, 0x3 ;  /* 0x000000040d087291 */ /* 0x000fe2000f8e18ff */
[----:B------:R-:W-:Y:S01]  /*1b60*/  LOP3.LUT R17, R17, UR9, RZ, 0x3c, !PT ;  /* 0x0000000911117c12 */ /* 0x000fe2000f8e3cff */
[----:B------:R-:W-:Y:S02]  /*1b70*/  UIADD3.X UR19, UPT, UPT, URZ, UR25, URZ, UP1, !UPT ;  /* 0x00000019ff137290 */ /* 0x000fe40008ffe4ff */
[----:B------:R-:W-:Y:S01]  /*1b80*/  UIADD3 UR32, UPT, UPT, UR32, 0x6600, URZ ;  /* 0x0000660020207890 */ /* 0x000fe2000fffe0ff */
[----:B-1----:R-:W-:Y:S01]  /*1b90*/  SHF.L.U32 R2, R17, 0x1f, RZ ;  /* 0x0000001f11027819 */ /* 0x002fe200000006ff */
[----:B------:R-:W-:Y:S02]  /*1ba0*/  UIMAD UR5, UR6, 0xc00, UR4 ;  /* 0x00000c00060578a4 */ /* 0x000fe4000f8e0204 */
[----:B------:R-:W-:Y:S01]  /*1bb0*/  UIADD3 UR26, UP0, UPT, UR24, 0x180, URZ ;  /* 0x00000180181a7890 */ /* 0x000fe2000ff1e0ff */
[----:B------:R1:W1:Y:S01]  /*1bc0*/  SYNCS.PHASECHK.TRANS64.TRYWAIT P0, [UR8+0xe0], R2 ;  /* 0x0000e002ff0075a7 */ /* 0x0002620008001108 */
[----:B------:R-:W-:Y:S01]  /*1bd0*/  UMOV UR28, 0x0 ;  /* 0x00000000001c7882 */ /* 0x000fe20000000000 */
[----:B------:R-:W-:Y:S01]  /*1be0*/  UMOV UR29, 0x10000000 ;  /* 0x10000000001d7882 */ /* 0x000fe20000000000 */
[----:B------:R-:W-:Y:S01]  /*1bf0*/  UIADD3 UR8, UPT, UPT, UR5, 0x22600, URZ ;  /* 0x0002260005087890 */ /* 0x000fe2000fffe0ff */
[----:B------:R1:W-:Y:S01]  /*1c00*/  UTMALDG.3D [UR32], [UR18], desc[UR28] ;  /* 0x00001c20120075b4 */ /* 0x0003e20008011000 */
[----:B------:R-:W-:Y:S02]  /*1c10*/  UIADD3.X UR27, UPT, UPT, URZ, UR25, URZ, UP0, !UPT ;  /* 0x00000019ff1b7290 */ /* 0x000fe400087fe4ff */
[----:B------:R-:W-:Y:S01]  /*1c20*/  UIADD3 UR16, UPT, UPT, UR16, 0x1, URZ ;  /* 0x0000000110107890 */ /* 0x000fe2000fffe0ff */
[----:B------:R-:W-:Y:S01]  /*1c30*/  UMOV UR12, UR36 ;  /* 0x00000024000c7c82 */ /* 0x000fe20008000000 */
[----:B------:R-:W-:Y:S01]  /*1c40*/  UMOV UR9, UR33 ;  /* 0x0000002100097c82 */ /* 0x000fe20008000000 */
[----:B------:R-:W-:Y:S01]  /*1c50*/  UMOV UR10, UR34 ;  /* 0x00000022000a7c82 */ /* 0x000fe20008000000 */
[----:B------:R-:W-:Y:S03]  /*1c60*/  UISETP.NE.AND UP0, UPT, UR16, UR7, UPT ;  /* 0x000000071000728c */ /* 0x000fe6000bf05270 */
[----:B------:R1:W-:Y:S01]  /*1c70*/  UTMALDG.3D [UR8], [UR26], desc[UR28] ;  /* 0x00001c081a0075b4 */ /* 0x0003e20008011000 */
[----:B------:R-:W-:Y:S01]  /*1c80*/  UMOV UR23, UR7 ;  /* 0x0000000700177c82 */ /* 0x000fe20008000000 */
[----:B------:R-:W-:Y:S04]  /*1c90*/  UMOV UR6, UR13 ;  /* 0x0000000d00067c82 */ /* 0x000fe80008000000 */
[----:B------:R-:W-:Y:S05]  /*1ca0*/  BRA.U UP0, `(.L_x_26) ;  /* 0xfffffffd00607547 */ /* 0x000fea000b83ffff */
.L_x_21:
[----:B------:R-:W-:Y:S01]  /*1cb0*/  ULEA UR5, UR13, UR4, 0x3 ;  /* 0x000000040d057291 */ /* 0x000fe2000f8e18ff */
[----:B-1----:R-:W-:Y:S01]  /*1cc0*/  SHF.L.U32 R2, R17, 0x1f, RZ ;  /* 0x0000001f11027819 */ /* 0x002fe200000006ff */
[----:B------:R-:W-:Y:S01]  /*1cd0*/  @!P1 SYNCS.ARRIVE.TRANS64.A1T0 RZ, [UR4+0x1f8], RZ ;  /* 0x0001f8ffffff99a7 */ /* 0x000fe20008100004 */
[----:B------:R-:W-:-:S06]  /*1ce0*/  UISETP.GT.AND UP0, UPT, UR22, UR21, UPT ;  /* 0x000000151600728c */ /* 0x000fcc000bf04270 */
[----:B--2---:R1:W2:Y:S03]  /*1cf0*/  SYNCS.PHASECHK.TRANS64.TRYWAIT P0, [UR5+0xe0], R2 ;  /* 0x0000e002ff0075a7 */ /* 0x0042a60008001105 */
[----:B------:R-:W-:Y:S05]  /*1d00*/  BRA.U !UP0, `(.L_x_27) ;  /* 0x0000000108ac7547 */ /* 0x000fea000b800000 */
[----:B------:R-:W-:Y:S01]  /*1d10*/  UIADD3 UR26, UPT, UPT, UR14, UR23, URZ ;  /* 0x000000170e1a7290 */ /* 0x000fe2000fffe0ff */
[----:B------:R-:W-:-:S11]  /*1d20*/  UMOV UR6, UR13 ;  /* 0x0000000d00067c82 */ /* 0x000fd60008000000 */
.L_x_32:
[----:B--2---:R-:W-:Y:S01]  /*1d30*/  @!P5 MOV R3, 0x1c00 ;  /* 0x00001c000003d802 */ /* 0x004fe20000000f00 */
[----:B-1----:R-:W-:Y:S01]  /*1d40*/  ULEA UR17, UR6, UR4, 0x3 ;  /* 0x0000000406117291 */ /* 0x002fe2000f8e18ff */
[----:B--2---:R-:W-:Y:S11]  /*1d50*/  @P0 BRA `(.L_x_28) ;  /* 0x00000000000c0947 */ /* 0x004ff60003800000 */
[----:B------:R-:W-:Y:S04]  /*1d60*/  SHF.L.U32 R4, R17, 0x1f, RZ ;  /* 0x0000001f11047819 */ /* 0x000fe800000006ff */
[----:B------:R-:W2:Y:S02]  /*1d70*/  SYNCS.PHASECHK.TRANS64.TRYWAIT P0, [UR17+0xe0], R4 ;  /* 0x0000e004ff0075a7 */ /* 0x000ea40008001111 */
[----:B--2---:R-:W-:Y:S05]  /*1d80*/  @!P0 BRA `(.L_x_29) ;  /* 0x00000070005c8947 */ /* 0x004fea0003800000 */
.L_x_28:
[----:B------:R2:W-:Y:S01]  /*1d90*/  @!P5 SYNCS.ARRIVE.TRANS64 RZ, [UR17], R3 ;  /* 0x00000003ffffd9a7 */ /* 0x0005e20008000011 */
[----:B------:R-:W-:Y:S04]  /*1da0*/  BSSY.RECONVERGENT B0, `(.L_x_30) ;  /* 0x0000003000007945 */ /* 0x000fe80003800200 */
[----:B------:R-:W-:Y:S05]  /*1db0*/  @P4 BRA `(.L_x_31) ;  /* 0x0000000000044947 */ /* 0x000fea0003800000 */
[----:B------:R-:W-:Y:S05]  /*1dc0*/  BPT.TRAP 0x1 ;  /* 0x000000040000795c */ /* 0x000fea0000300000 */
.L_x_31:
[----:B------:R-:W-:Y:S05]  /*1dd0*/  BSYNC.RECONVERGENT B0 ;  /* 0x0000000000007941 */ /* 0x000fea0003800200 */
.L_x_30:
[----:B------:R-:W-:Y:S02]  /*1de0*/  UIADD3 UR13, UPT, UPT, UR6, 0x1, URZ ;  /* 0x00000001060d7890 */ /* 0x000fe4000fffe0ff */
[----:B------:R-:W-:Y:S02]  /*1df0*/  ULEA UR16, UR6, UR4, 0xc ;  /* 0x0000000406107291 */ /* 0x000fe4000f8e60ff */
[----:B------:R-:W-:Y:S02]  /*1e00*/  UISETP.NE.AND UP0, UPT, UR13, 0x1c, UPT ;  /* 0x0000001c0d00788c */ /* 0x000fe4000bf05270 */
[----:B------:R-:W-:Y:S02]  /*1e10*/  UIADD3 UR32, UP1, UPT, UR24, 0x80, URZ ;  /* 0x0000008018207890 */ /* 0x000fe4000ff3e0ff */
[----:B------:R-:W-:Y:S02]  /*1e20*/  USEL UR9, URZ, 0x1, UP0 ;  /* 0x00000001ff097887 */ /* 0x000fe40008000000 */
[----:B------:R-:W-:Y:S02]  /*1e30*/  USEL UR13, UR13, URZ, UP0 ;  /* 0x000000ff0d0d7287 */ /* 0x000fe40008000000 */
[----:B------:R-:W-:Y:S02]  /*1e40*/  USHF.L.U32 UR18, UR23, 0x4, URZ ;  /* 0x0000000417127899 */ /* 0x000fe400080006ff */
[----:B------:R-:W-:Y:S01]  /*1e50*/  ULEA UR8, UR13, UR4, 0x3 ;  /* 0x000000040d087291 */ /* 0x000fe2000f8e18ff */
[----:B------:R-:W-:Y:S01]  /*1e60*/  LOP3.LUT R17, R17, UR9, RZ, 0x3c, !PT ;  /* 0x0000000911117c12 */ /* 0x000fe2000f8e3cff */
[----:B------:R-:W-:Y:S02]  /*1e70*/  UIADD3 UR16, UPT, UPT, UR16, 0x6600, URZ ;  /* 0x0000660010107890 */ /* 0x000fe4000fffe0ff */
[----:B------:R-:W-:Y:S01]  /*1e80*/  UIADD3.X UR33, UPT, UPT, URZ, UR25, URZ, UP1, !UPT ;  /* 0x00000019ff217290 */ /* 0x000fe20008ffe4ff */
[----:B-1----:R-:W-:Y:S01]  /*1e90*/  SHF.L.U32 R2, R17, 0x1f, RZ ;  /* 0x0000001f11027819 */ /* 0x002fe200000006ff */
[----:B------:R-:W-:Y:S02]  /*1ea0*/  UIMAD UR5, UR6, 0xc00, UR4 ;  /* 0x00000c00060578a4 */ /* 0x000fe4000f8e0204 */
[----:B------:R-:W-:Y:S01]  /*1eb0*/  UIADD3 UR30, UP0, UPT, UR24, 0x180, URZ ;  /* 0x00000180181e7890 */ /* 0x000fe2000ff1e0ff */
[----:B------:R1:W1:Y:S01]  /*1ec0*/  SYNCS.PHASECHK.TRANS64.TRYWAIT P0, [UR8+0xe0], R2 ;  /* 0x0000e002ff0075a7 */ /* 0x0002620008001108 */
[----:B------:R-:W-:Y:S01]  /*1ed0*/  UIADD3 UR8, UPT, UPT, UR5, 0x22600, URZ ;  /* 0x0002260005087890 */ /* 0x000fe2000fffe0ff */
[----:B------:R-:W-:Y:S01]  /*1ee0*/  UMOV UR28, 0x0 ;  /* 0x00000000001c7882 */ /* 0x000fe20000000000 */
[----:B------:R-:W-:Y:S01]  /*1ef0*/  UMOV UR29, 0x10000000 ;  /* 0x10000000001d7882 */ /* 0x000fe20000000000 */
[----:B------:R-:W-:Y:S01]  /*1f00*/  UMOV UR19, UR35 ;  /* 0x0000002300137c82 */ /* 0x000fe20008000000 */
[----:B------:R-:W-:Y:S01]  /*1f10*/  UMOV UR20, UR36 ;  /* 0x0000002400147c82 */ /* 0x000fe20008000000 */
[----:B------:R-:W-:Y:S01]  /*1f20*/  UIADD3.X UR31, UPT, UPT, URZ, UR25, URZ, UP0, !UPT ;  /* 0x00000019ff1f7290 */ /* 0x000fe200087fe4ff */
[----:B------:R1:W-:Y:S01]  /*1f30*/  UTMALDG.3D [UR16], [UR32], desc[UR28] ;  /* 0x00001c10200075b4 */ /* 0x0003e20008011000 */
[----:B------:R-:W-:Y:S01]  /*1f40*/  UIADD3 UR23, UPT, UPT, UR23, 0x1, URZ ;  /* 0x0000000117177890 */ /* 0x000fe2000fffe0ff */
[----:B------:R-:W-:Y:S01]  /*1f50*/  UMOV UR12, UR36 ;  /* 0x00000024000c7c82 */ /* 0x000fe20008000000 */
[----:B------:R-:W-:Y:S01]  /*1f60*/  UMOV UR9, UR17 ;  /* 0x0000001100097c82 */ /* 0x000fe20008000000 */
[----:B------:R-:W-:Y:S01]  /*1f70*/  UMOV UR10, UR18 ;  /* 0x00000012000a7c82 */ /* 0x000fe20008000000 */
[----:B------:R-:W-:Y:S03]  /*1f80*/  UISETP.NE.AND UP0, UPT, UR23, UR26, UPT ;  /* 0x0000001a1700728c */ /* 0x000fe6000bf05270 */
[----:B------:R1:W-:Y:S01]  /*1f90*/  UTMALDG.3D [UR8], [UR30], desc[UR28] ;  /* 0x00001c081e0075b4 */ /* 0x0003e20008011000 */
[----:B------:R-:W-:Y:S05]  /*1fa0*/  UMOV UR6, UR13 ;  /* 0x0000000d00067c82 */ /* 0x000fea0008000000 */
[----:B------:R-:W-:Y:S05]  /*1fb0*/  BRA.U UP0, `(.L_x_32) ;  /* 0xfffffffd005c7547 */ /* 0x000fea000b83ffff */
.L_x_27:
[C---:B-1----:R-:W-:Y:S01]  /*1fc0*/  LEA R2, R16.reuse, UR4, 0x3 ;  /* 0x0000000410027c11 */ /* 0x042fe2000f8e18ff */
[----:B------:R-:W-:Y:S01]  /*1fd0*/  NOP ;  /* 0x0000000000007918 */ /* 0x000fe20000000000 */
[----:B--2---:R-:W-:Y:S02]  /*1fe0*/  SHF.L.U32 R3, R13, 0x1f, RZ ;  /* 0x0000001f0d037819 */ /* 0x004fe400000006ff */
[----:B------:R-:W-:Y:S02]  /*1ff0*/  LEA R4, R16, UR4, 0x4 ;  /* 0x0000000410047c11 */ /* 0x000fe4000f8e20ff */
[----:B------:R-:W1:Y:S02]  /*2000*/  SYNCS.PHASECHK.TRANS64.TRYWAIT P0, [R2+URZ+0x200], R3 ;  /* 0x00020003020075a7 */ /* 0x000e6400080011ff */
[----:B-1----:R-:W-:Y:S05]  /*2010*/  @!P0 BRA `(.L_x_33) ;  /* 0x0000006c00d08947 */ /* 0x002fea0003800000 */
.L_x_150:
[----:B------:R-:W2:Y:S01]  /*2020*/  LDS.128 R4, [R4+0x290] ;  /* 0x0002900004047984 */ /* 0x000ea20000000c00 */
[----:B---3--:R-:W-:Y:S01]  /*2030*/  ISETP.GE.AND P0, PT, R37, 0x1, PT ;  /* 0x000000012500780c */ /* 0x008fe20003f06270 */
[----:B-1----:R-:W-:Y:S01]  /*2040*/  VIADD R2, R2, 0x210 ;  /* 0x0000021002027836 */ /* 0x002fe20000000000 */
[----:B------:R-:W-:Y:S01]  /*2050*/  @!PT LDS RZ, [RZ] ;  /* 0x00000000fffff984 */ /* 0x000fe20000000800 */
[----:B------:R-:W-:Y:S01]  /*2060*/  @!PT LDS RZ, [RZ] ;  /* 0x00000000fffff984 */ /* 0x000fe20000000800 */
[----:B------:R-:W-:Y:S01]  /*2070*/  @!PT LDS RZ, [RZ] ;  /* 0x00000000fffff984 */ /* 0x000fe20000000800 */
[----:B------:R-:W-:Y:S01]  /*2080*/  @!PT LDS RZ, [RZ] ;  /* 0x00000000fffff984 */ /* 0x000fe20000000800 */
[----:B------:R1:W-:Y:S06]  /*2090*/  MEMBAR.ALL.CTA ;  /* 0x0000000000007992 */ /* 0x0003ec0000008000 */
[----:B-1----:R-:W1:Y:S01]  /*20a0*/  FENCE.VIEW.ASYNC.S ;  /* 0x00000000000073c6 */ /* 0x002e620000000000 */
[----:B------:R-:W-:-:S04]  /*20b0*/  PRMT R2, RZ, 0x654, R2 ;  /* 0x00000654ff027816 */ /* 0x000fc80000000002 */
[----:B-1----:R1:W-:Y:S01]  /*20c0*/  SYNCS.ARRIVE.TRANS64.RED.A1T0 RZ, [R2+URZ], RZ ;  /* 0x000000ff02ff79a7 */ /* 0x0023e200081004ff */
[----:B--2---:R-:W-:-:S13]  /*20d0*/  LOP3.LUT P2, RZ, R6, 0x1, RZ, 0xc0, !PT ;  /* 0x0000000106ff7812 */ /* 0x004fda000784c0ff */
[----:B------:R-:W-:Y:S01]  /*20e0*/  @P2 SHF.R.U32.HI R3, RZ, 0x10, R5 ;  /* 0x00000010ff032819 */ /* 0x000fe20000011605 */
[----:B------:R-:W-:Y:S01]  /*20f0*/  VOTEU.ANY UP0, P2 ;  /* 0x0000000000ff7886 */ /* 0x000fe20001000100 */
[----:B------:R-:W-:Y:S02]  /*2100*/  @P2 MOV R10, R4 ;  /* 0x00000004000a2202 */ /* 0x000fe40000000f00 */
[----:B------:R-:W-:Y:S02]  /*2110*/  @P2 R2UR.BROADCAST UR5, R3 ;  /* 0x00000000030522ca */ /* 0x000fe400008e0000 */
[----:B------:R-:W-:-:S11]  /*2120*/  @P2 LOP3.LUT R9, R5, 0xffff, RZ, 0xc0, !PT ;  /* 0x0000ffff05092812 */ /* 0x000fd600078ec0ff */
[----:B------:R-:W-:Y:S01]  /*2130*/  @UP0 UMOV UR36, UR5 ;  /* 0x0000000500240c82 */ /* 0x000fe20008000000 */
[----:B-1----:R-:W-:Y:S05]  /*2140*/  @!P0 BRA `(.L_x_34) ;  /* 0x0000000000b88947 */ /* 0x002fea0003800000 */
[----:B------:R-:W4:Y:S01]  /*2150*/  LDC.64 R4, c[0x0][0xb18] ;  /* 0x0002c600ff047b82 */ /* 0x000f220000000a00 */
[----:B------:R-:W-:-:S07]  /*2160*/  ISETP.NE.AND P3, PT, R37, 0x1, PT ;  /* 0x000000012500780c */ /* 0x000fce0003f65270 */
[----:B------:R-:W1:Y:S08]  /*2170*/  LDC.64 R6, c[0x0][0xb10] ;  /* 0x0002c400ff067b82 */ /* 0x000e700000000a00 */
[----:B------:R-:W2:Y:S08]  /*2180*/  LDC R14, c[0x0][0xb20] ;  /* 0x0002c800ff0e7b82 */ /* 0x000eb00000000800 */
[----:B------:R-:W3:Y:S01]  /*2190*/  LDC R15, c[0x0][0xb0c] ;  /* 0x0002c300ff0f7b82 */ /* 0x000ee20000000800 */
[----:B----4-:R-:W-:Y:S01]  /*21a0*/  IMAD.HI.U32 R19, R0, R5, RZ ;  /* 0x0000000500137227 */ /* 0x010fe200078e00ff */
[----:B------:R-:W-:-:S03]  /*21b0*/  ISETP.NE.AND P0, PT, R4, 0x1, PT ;  /* 0x000000010400780c */ /* 0x000fc60003f05270 */
[----:B------:R-:W-:-:S03]  /*21c0*/  IMAD.HI.U32 R5, R9, R5, RZ ;  /* 0x0000000509057227 */ /* 0x000fc600078e00ff */
[----:B------:R-:W4:Y:S01]  /*21d0*/  LDC.64 R2, c[0x0][0xb28] ;  /* 0x0002ca00ff027b82 */ /* 0x000f220000000a00 */
[----:B-1----:R-:W-:-:S04]  /*21e0*/  IMAD.HI.U32 R20, R8, R6, RZ ;  /* 0x0000000608147227 */ /* 0x002fc800078e00ff */
[----:B------:R-:W-:Y:S01]  /*21f0*/  IMAD.HI.U32 R21, R10, R6, RZ ;  /* 0x000000060a157227 */ /* 0x000fe200078e00ff */
[----:B------:R-:W-:Y:S02]  /*2200*/  SHF.R.U32.HI R20, RZ, R7, R20 ;  /* 0x00000007ff147219 */ /* 0x000fe40000011614 */
[-C--:B--2---:R-:W-:Y:S02]  /*2210*/  SHF.R.U32.HI R19, RZ, R14.reuse, R19 ;  /* 0x0000000eff137219 */ /* 0x084fe40000011613 */
[----:B------:R-:W-:Y:S02]  /*2220*/  SHF.R.U32.HI R5, RZ, R14, R5 ;  /* 0x0000000eff057219 */ /* 0x000fe40000011605 */
[----:B------:R-:W-:Y:S02]  /*2230*/  SEL R19, R0, R19, !P0 ;  /* 0x0000001300137207 */ /* 0x000fe40004000000 */
[----:B------:R-:W-:Y:S02]  /*2240*/  SHF.R.U32.HI R21, RZ, R7, R21 ;  /* 0x00000007ff157219 */ /* 0x000fe40000011615 */
[----:B---3--:R-:W-:-:S02]  /*2250*/  ISETP.NE.AND P1, PT, R15, 0x1, PT ;  /* 0x000000010f00780c */ /* 0x008fc40003f25270 */
[----:B------:R-:W-:Y:S02]  /*2260*/  SEL R5, R9, R5, !P0 ;  /* 0x0000000509057207 */ /* 0x000fe40004000000 */
[----:B------:R-:W-:Y:S02]  /*2270*/  SEL R20, R8, R20, !P1 ;  /* 0x0000001408147207 */ /* 0x000fe40004800000 */
[----:B------:R-:W-:Y:S01]  /*2280*/  SEL R21, R10, R21, !P1 ;  /* 0x000000150a157207 */ /* 0x000fe20004800000 */
[----:B----4-:R-:W-:-:S04]  /*2290*/  IMAD.HI.U32 R18, R19, R2, RZ ;  /* 0x0000000213127227 */ /* 0x010fc800078e00ff */
        /* <DEDUP_REMOVED lines=10> */
[----:B------:R-:W-:-:S04]  /*2340*/  @!P0 IMAD.HI.U32 R7, R21, R2, RZ ;  /* 0x0000000215078227 */ /* 0x000fc800078e00ff */
[----:B------:R-:W-:Y:S01]  /*2350*/  IMAD.MOV R2, RZ, RZ, -R6 ;  /* 0x000000ffff027224 */ /* 0x000fe200078e0a06 */
[----:B------:R-:W-:Y:S02]  /*2360*/  @!P0 SHF.R.U32.HI R3, RZ, R3, R7 ;  /* 0x00000003ff038219 */ /* 0x000fe40000011607 */
[----:B------:R-:W-:Y:S01]  /*2370*/  IADD3 R7, PT, PT, -R5, RZ, RZ ;  /* 0x000000ff05077210 */ /* 0x000fe20007ffe1ff */
[----:B------:R-:W-:Y:S01]  /*2380*/  IMAD R2, R37, R2, R5 ;  /* 0x0000000225027224 */ /* 0x000fe200078e0205 */
        /* <DEDUP_REMOVED lines=10> */
.L_x_34:
[----:B------:R-:W1:Y:S02]  /*2430*/  LDCU UR5, c[0x0][0xb30] ;  /* 0x00016600ff0577ac */ /* 0x000e640008000800 */
[----:B-1----:R-:W-:-:S09]  /*2440*/  UISETP.NE.AND UP0, UPT, UR5, 0x1, UPT ;  /* 0x000000010500788c */ /* 0x002fd2000bf05270 */
[----:B------:R-:W-:Y:S05]  /*2450*/  BRA.U UP0, `(.L_x_35) ;  /* 0x0000000100407547 */ /* 0x000fea000b800000 */
[----:B------:R-:W1:Y:S08]  /*2460*/  LDC.64 R4, c[0x0][0xb10] ;  /* 0x0002c400ff047b82 */ /* 0x000e700000000a00 */
[----:B------:R-:W2:Y:S08]  /*2470*/  LDC.64 R2, c[0x0][0xb18] ;  /* 0x0002c600ff027b82 */ /* 0x000eb00000000a00 */
[----:B------:R-:W3:Y:S08]  /*2480*/  LDC R6, c[0x0][0xb20] ;  /* 0x0002c800ff067b82 */ /* 0x000ef00000000800 */
[----:B------:R-:W4:Y:S01]  /*2490*/  LDC R7, c[0x0][0xb0c] ;  /* 0x0002c300ff077b82 */ /* 0x000f220000000800 */
[----:B-1----:R-:W-:-:S05]  /*24a0*/  IMAD.HI.U32 R4, R10, R4, RZ ;  /* 0x000000040a047227 */ /* 0x002fca00078e00ff */
[----:B------:R-:W-:Y:S01]  /*24b0*/  SHF.R.U32.HI R4, RZ, R5, R4 ;  /* 0x00000005ff047219 */ /* 0x000fe20000011604 */
[----:B--2---:R-:W-:Y:S01]  /*24c0*/  IMAD.HI.U32 R3, R9, R3, RZ ;  /* 0x0000000309037227 */ /* 0x004fe200078e00ff */
[----:B------:R-:W-:-:S04]  /*24d0*/  ISETP.NE.AND P0, PT, R2, 0x1, PT ;  /* 0x000000010200780c */ /* 0x000fc80003f05270 */
[----:B---3--:R-:W-:-:S04]  /*24e0*/  SHF.R.U32.HI R3, RZ, R6, R3 ;  /* 0x00000006ff037219 */ /* 0x008fc80000011603 */
[----:B------:R-:W-:Y:S02]  /*24f0*/  SEL R3, R9, R3, !P0 ;  /* 0x0000000309037207 */ /* 0x000fe40004000000 */
[----:B----4-:R-:W-:-:S04]  /*2500*/  ISETP.NE.AND P1, PT, R7, 0x1, PT ;  /* 0x000000010700780c */ /* 0x010fc80003f25270 */
[----:B------:R-:W-:-:S05]  /*2510*/  SEL R4, R10, R4, !P1 ;  /* 0x000000040a047207 */ /* 0x000fca0004800000 */
[----:B------:R-:W-:Y:S02]  /*2520*/  IMAD.IADD R5, R3, 0x1, -R4 ;  /* 0x0000000103057824 */ /* 0x000fe400078e0a04 */
[----:B------:R-:W-:Y:S02]  /*2530*/  IMAD.IADD R3, R4, 0x1, -R3 ;  /* 0x0000000104037824 */ /* 0x000fe400078e0a03 */
[----:B------:R-:W-:Y:S02]  /*2540*/  IMAD R10, R5, R7, R10 ;  /* 0x00000007050a7224 */ /* 0x000fe400078e020a */
[----:B------:R-:W-:-:S07]  /*2550*/  IMAD R9, R3, R2, R9 ;  /* 0x0000000203097224 */ /* 0x000fce00078e0209 */
.L_x_35:
[----:B------:R-:W-:Y:S01]  /*2560*/  VIADD R16, R16, 0x1 ;  /* 0x0000000110107836 */ /* 0x000fe20000000000 */
[----:B------:R-:W-:Y:S01]  /*2570*/  PLOP3.LUT P1, PT, PT, PT, PT, 0x80, 0x8 ;  /* 0x000000000008781c */ /* 0x000fe20003f2f070 */
[----:B------:R-:W-:Y:S02]  /*2580*/  IMAD.IADD R15, R10, 0x1, R87 ;  /* 0x000000010a0f7824 */ /* 0x000fe400078e0257 */
[----:B------:R-:W-:Y:S01]  /*2590*/  IMAD.IADD R14, R9, 0x1, R86 ;  /* 0x00000001090e7824 */ /* 0x000fe200078e0256 */
[----:B------:R-:W-:-:S04]  /*25a0*/  ISETP.NE.AND P0, PT, R16, 0x2, PT ;  /* 0x000000021000780c */ /* 0x000fc80003f05270 */
[----:B------:R-:W-:Y:S02]  /*25b0*/  SEL R2, RZ, 0x1, P0 ;  /* 0x00000001ff027807 */ /* 0x000fe40000000000 */
[----:B------:R-:W-:Y:S02]  /*25c0*/  SEL R16, R16, RZ, P0 ;  /* 0x000000ff10107207 */ /* 0x000fe40000000000 */
[----:B------:R-:W-:Y:S01]  /*25d0*/  LOP3.LUT R13, R13, R2, RZ, 0x3c, !PT ;  /* 0x000000020d0d7212 */ /* 0x000fe200078e3cff */
[----:B------:R-:W-:Y:S06]  /*25e0*/  @P2 BRA `(.L_x_36) ;  /* 0xfffffff000982947 */ /* 0x000fec000383ffff */
[----:B------:R-:W-:Y:S01]  /*25f0*/  UIADD3 UR4, UPT, UPT, UR4, 0xe0, URZ ;  /* 0x000000e004047890 */ /* 0x000fe2000fffe0ff */
[----:B------:R-:W-:-:S03]  /*2600*/  SHF.L.U32 R2, R17, 0x1f, RZ ;  /* 0x0000001f11027819 */ /* 0x000fc600000006ff */
[----:B------:R-:W-:-:S09]  /*2610*/  ULEA UR5, UR13, UR4, 0x3 ;  /* 0x000000040d057291 */ /* 0x000fd2000f8e18ff */
[----:B------:R-:W1:Y:S02]  /*2620*/  SYNCS.PHASECHK.TRANS64.TRYWAIT P0, [UR5], R2 ;  /* 0x00000002ff0075a7 */ /* 0x000e640008001105 */
[----:B-1----:R-:W-:Y:S05]  /*2630*/  @!P0 BRA `(.L_x_37) ;  /* 0x00000068005c8947 */ /* 0x002fea0003800000 */
.L_x_152:
[----:B------:R-:W-:-:S04]  /*2640*/  UIADD3 UR6, UPT, UPT, UR13, 0x1, URZ ;  /* 0x000000010d067890 */ /* 0x000fc8000fffe0ff */
[----:B------:R-:W-:-:S04]  /*2650*/  UISETP.NE.AND UP0, UPT, UR6, 0x1c, UPT ;  /* 0x0000001c0600788c */ /* 0x000fc8000bf05270 */
[----:B------:R-:W-:Y:S02]  /*2660*/  USEL UR7, URZ, 0x1, UP0 ;  /* 0x00000001ff077887 */ /* 0x000fe40008000000 */
[----:B------:R-:W-:-:S04]  /*2670*/  USEL UR6, UR6, URZ, UP0 ;  /* 0x000000ff06067287 */ /* 0x000fc80008000000 */
[----:B------:R-:W-:Y:S01]  /*2680*/  ULEA UR5, UR6, UR4, 0x3 ;  /* 0x0000000406057291 */ /* 0x000fe2000f8e18ff */
[----:B-1----:R-:W-:-:S04]  /*2690*/  LOP3.LUT R2, R17, UR7, RZ, 0x3c, !PT ;  /* 0x0000000711027c12 */ /* 0x002fc8000f8e3cff */
[----:B------:R-:W-:-:S04]  /*26a0*/  SHF.L.U32 R3, R2, 0x1f, RZ ;  /* 0x0000001f02037819 */ /* 0x000fc800000006ff */
[----:B------:R-:W1:Y:S02]  /*26b0*/  SYNCS.PHASECHK.TRANS64.TRYWAIT P0, [UR5], R3 ;  /* 0x00000003ff0075a7 */ /* 0x000e640008001105 */
[----:B-1----:R-:W-:Y:S05]  /*26c0*/  @!P0 BRA `(.L_x_38) ;  /* 0x0000006800508947 */ /* 0x002fea0003800000 */
.L_x_154:
[----:B------:R-:W-:-:S04]  /*26d0*/  UIADD3 UR6, UPT, UPT, UR6, 0x1, URZ ;  /* 0x0000000106067890 */ /* 0x000fc8000fffe0ff */
[----:B------:R-:W-:-:S04]  /*26e0*/  UISETP.NE.AND UP0, UPT, UR6, 0x1c, UPT ;  /* 0x0000001c0600788c */ /* 0x000fc8000bf05270 */
[----:B------:R-:W-:Y:S02]  /*26f0*/  USEL UR7, URZ, 0x1, UP0 ;  /* 0x00000001ff077887 */ /* 0x000fe40008000000 */
[----:B------:R-:W-:-:S04]  /*2700*/  USEL UR6, UR6, URZ, UP0 ;  /* 0x000000ff06067287 */ /* 0x000fc80008000000 */
[----:B------:R-:W-:Y:S01]  /*2710*/  ULEA UR5, UR6, UR4, 0x3 ;  /* 0x0000000406057291 */ /* 0x000fe2000f8e18ff */
[----:B------:R-:W-:-:S04]  /*2720*/  LOP3.LUT R2, R2, UR7, RZ, 0x3c, !PT ;  /* 0x0000000702027c12 */ /* 0x000fc8000f8e3cff */
[----:B-1----:R-:W-:-:S04]  /*2730*/  SHF.L.U32 R3, R2, 0x1f, RZ ;  /* 0x0000001f02037819 */ /* 0x002fc800000006ff */
[----:B------:R-:W1:Y:S02]  /*2740*/  SYNCS.PHASECHK.TRANS64.TRYWAIT P0, [UR5], R3 ;  /* 0x00000003ff0075a7 */ /* 0x000e640008001105 */
[----:B-1----:R-:W-:Y:S05]  /*2750*/  @!P0 BRA `(.L_x_39) ;  /* 0x0000006800448947 */ /* 0x002fea0003800000 */
.L_x_156:
        /* <DEDUP_REMOVED lines=9> */
.L_x_158:
        /* <DEDUP_REMOVED lines=9> */
.L_x_160:
        /* <DEDUP_REMOVED lines=9> */
.L_x_162:
        /* <DEDUP_REMOVED lines=9> */
.L_x_164:
        /* <DEDUP_REMOVED lines=9> */
.L_x_166:
        /* <DEDUP_REMOVED lines=9> */
.L_x_168:
        /* <DEDUP_REMOVED lines=9> */
.L_x_170:
        /* <DEDUP_REMOVED lines=9> */
.L_x_172:
        /* <DEDUP_REMOVED lines=9> */
.L_x_174:
        /* <DEDUP_REMOVED lines=9> */
.L_x_176:
        /* <DEDUP_REMOVED lines=9> */
.L_x_178:
        /* <DEDUP_REMOVED lines=9> */
.L_x_180:
        /* <DEDUP_REMOVED lines=9> */
.L_x_182:
        /* <DEDUP_REMOVED lines=9> */
.L_x_184:
        /* <DEDUP_REMOVED lines=9> */
.L_x_186:
        /* <DEDUP_REMOVED lines=9> */
.L_x_188:
        /* <DEDUP_REMOVED lines=9> */
.L_x_190:
        /* <DEDUP_REMOVED lines=9> */
.L_x_192:
        /* <DEDUP_REMOVED lines=9> */
.L_x_194:
        /* <DEDUP_REMOVED lines=9> */
.L_x_196:
        /* <DEDUP_REMOVED lines=9> */
.L_x_198:
        /* <DEDUP_REMOVED lines=9> */
.L_x_200:
        /* <DEDUP_REMOVED lines=9> */
.L_x_202:
        /* <DEDUP_REMOVED lines=9> */
.L_x_204:
[----:B------:R-:W-:-:S04]  /*34e0*/  UIADD3 UR6, UPT, UPT, UR6, 0x1, URZ ;  /* 0x0000000106067890 */ /* 0x000fc8000fffe0ff */
[----:B------:R-:W-:-:S04]  /*34f0*/  UISETP.NE.AND UP0, UPT, UR6, 0x1c, UPT ;  /* 0x0000001c0600788c */ /* 0x000fc8000bf05270 */
[----:B------:R-:W-:Y:S02]  /*3500*/  USEL UR5, URZ, 0x1, UP0 ;  /* 0x00000001ff057887 */ /* 0x000fe40008000000 */
[----:B------:R-:W-:-:S04]  /*3510*/  USEL UR6, UR6, URZ, UP0 ;  /* 0x000000ff06067287 */ /* 0x000fc80008000000 */
[----:B------:R-:W-:Y:S01]  /*3520*/  ULEA UR6, UR6, UR4, 0x3 ;  /* 0x0000000406067291 */ /* 0x000fe2000f8e18ff */
[----:B------:R-:W-:-:S04]  /*3530*/  LOP3.LUT R2, R2, UR5, RZ, 0x3c, !PT ;  /* 0x0000000502027c12 */ /* 0x000fc8000f8e3cff */
[----:B------:R-:W-:Y:S01]  /*3540*/  SHF.L.U32 R2, R2, 0x1f, RZ ;  /* 0x0000001f02027819 */ /* 0x000fe200000006ff */
[----:B-1--4-:R-:W-:-:S07]  /*3550*/  IMAD.U32 R0, RZ, RZ, UR6 ;  /* 0x00000006ff007e24 */ /* 0x012fce000f8e00ff */
.L_x_64:
[----:B-1----:R1:W2:Y:S02]  /*3560*/  SYNCS.PHASECHK.TRANS64.TRYWAIT P0, [R0+URZ], R2 ;  /* 0x00000002000075a7 */ /* 0x0022a400080011ff */
[----:B--2---:R-:W-:Y:S05]  /*3570*/  @!P0 NANOSLEEP.SYNCS 0x989680 ;  /* 0x009896800000895d */ /* 0x004fea0003900000 */
[----:B------:R-:W2:Y:S02]  /*3580*/  @!P0 SYNCS.PHASECHK.TRANS64 P0, [R0+URZ], R2 ;  /* 0x00000002000085a7 */ /* 0x000ea400080010ff */
[----:B--2---:R-:W-:Y:S05]  /*3590*/  @P0 EXIT ;  /* 0x000000000000094d */ /* 0x004fea0003800000 */
[----:B------:R-:W-:Y:S05]  /*35a0*/  BRA `(.L_x_64) ;  /* 0xfffffffc00ec7947 */ /* 0x000fea000383ffff */
.L_x_18:
[----:B------:R-:W-:-:S04]  /*35b0*/  UISETP.NE.AND UP1, UPT, UR37, URZ, UPT ;  /* 0x000000ff2500728c */ /* 0x000fc8000bf25270 */
[----:B------:R-:W-:-:S09]  /*35c0*/  UISETP.NE.OR UP1, UPT, UR8, 0x1, UP1 ;  /* 0x000000010800788c */ /* 0x000fd20008f25670 */
[----:B------:R-:W-:Y:S05]  /*35d0*/  BRA.U UP1, `(.L_x_65) ;  /* 0x0000000501487547 */ /* 0x000fea000b800000 */
[----:B------:R-:W-:Y:S01]  /*35e0*/  ISETP.NE.AND P2, PT, R2, RZ, PT ;  /* 0x000000ff0200720c */ /* 0x000fe20003f45270 */
[----:B------:R-:W-:Y:S01]  /*35f0*/  IMAD.MOV.U32 R12, RZ, RZ, 0x1 ;  /* 0x00000001ff0c7424 */ /* 0x000fe200078e00ff */
[----:B------:R-:W-:Y:S02]  /*3600*/  CS2R R10, SRZ ;  /* 0x00000000000a7805 */ /* 0x000fe4000001ff00 */
[----:B------:R-:W-:Y:S01]  /*3610*/  CS2R R8, SRZ ;  /* 0x0000000000087805 */ /* 0x000fe2000001ff00 */
[----:B------:R-:W-:Y:S01]  /*3620*/  UMOV UR4, 0x400 ;  /* 0x0000040000047882 */ /* 0x000fe20000000000 */
[----:B------:R-:W-:Y:S01]  /*3630*/  UMOV UR6, URZ ;  /* 0x000000ff00067c82 */ /* 0x000fe20008000000 */
[----:B------:R-:W-:-:S12]  /*3640*/  ULEA UR37, UR37, UR4, 0x18 ;  /* 0x0000000425257291 */ /* 0x000fd8000f8ec0ff */
.L_x_69:
[----:B------:R-:W-:Y:S02]  /*3650*/  LEA R0, R8, UR37, 0x3 ;  /* 0x0000002508007c11 */ /* 0x000fe4000f8e18ff */
[----:B------:R-:W-:-:S03]  /*3660*/  SHF.L.U32 R4, R9, 0x1f, RZ ;  /* 0x0000001f09047819 */ /* 0x000fc600000006ff */
[----:B------:R-:W-:Y:S01]  /*3670*/  VIADD R5, R0, 0x270 ;  /* 0x0000027000057836 */ /* 0x000fe20000000000 */
[----:B------:R-:W1:Y:S02]  /*3680*/  SYNCS.PHASECHK.TRANS64.TRYWAIT P0, [R0+URZ+0x260], R4 ;  /* 0x00026004000075a7 */ /* 0x000e6400080011ff */
[----:B-1----:R-:W-:Y:S05]  /*3690*/  @!P0 BRA `(.L_x_66) ;  /* 0x0000006000cc8947 */ /* 0x002fea0003800000 */
.L_x_205:
[----:B------:R-:W-:Y:S01]  /*36a0*/  ULEA UR5, UR6, UR37, 0x3 ;  /* 0x0000002506057291 */ /* 0x000fe2000f8e18ff */
[----:B-1----:R-:W-:Y:S01]  /*36b0*/  PRMT R0, RZ, 0x654, R5 ;  /* 0x00000654ff007816 */ /* 0x002fe20000000005 */
[----:B------:R-:W-:Y:S01]  /*36c0*/  @!P2 IMAD.MOV.U32 R4, RZ, RZ, 0x10 ;  /* 0x00000010ff04a424 */ /* 0x000fe200078e00ff */
[----:B------:R-:W-:Y:S01]  /*36d0*/  SHF.L.U32 R5, R12, 0x1f, RZ ;  /* 0x0000001f0c057819 */ /* 0x000fe200000006ff */
[----:B------:R-:W-:Y:S01]  /*36e0*/  UIADD3 UR4, UPT, UPT, UR5, 0x200, URZ ;  /* 0x0000020005047890 */ /* 0x000fe2000fffe0ff */
[----:B------:R1:W-:Y:S05]  /*36f0*/  SYNCS.ARRIVE.TRANS64.RED.A1T0 RZ, [R0+URZ], RZ ;  /* 0x000000ff00ff79a7 */ /* 0x0003ea00081004ff */
[----:B------:R-:W-:Y:S01]  /*3700*/  IMAD.U32 R6, RZ, RZ, UR4 ;  /* 0x00000004ff067e24 */ /* 0x000fe2000f8e00ff */
[----:B------:R-:W2:Y:S04]  /*3710*/  SYNCS.PHASECHK.TRANS64.TRYWAIT P0, [UR5+0x210], R5 ;  /* 0x00021005ff0075a7 */ /* 0x000ea80008001105 */
[----:B------:R-:W-:Y:S01]  /*3720*/  PRMT R6, R2, 0x654, R6 ;  /* 0x0000065402067816 */ /* 0x000fe20000000006 */
[----:B-12---:R-:W-:Y:S06]  /*3730*/  @!P0 BRA `(.L_x_67) ;  /* 0x0000006000b88947 */ /* 0x006fec0003800000 */
.L_x_207:
[----:B------:R-:W-:Y:S01]  /*3740*/  ULEA UR4, UR6, UR37, 0x4 ;  /* 0x0000002506047291 */ /* 0x000fe2000f8e20ff */
[----:B------:R-:W-:Y:S01]  /*3750*/  SEL R3, R6, R3, !P2 ;  /* 0x0000000306037207 */ /* 0x000fe20005000000 */
[----:B------:R-:W-:Y:S01]  /*3760*/  UIADD3 UR5, UPT, UPT, UR5, 0x200, URZ ;  /* 0x0000020005057890 */ /* 0x000fe2000fffe0ff */
[----:B-1----:R-:W-:Y:S01]  /*3770*/  LEA R0, R11, UR37, 0x3 ;  /* 0x000000250b007c11 */ /* 0x002fe2000f8e18ff */
[----:B------:R-:W-:Y:S01]  /*3780*/  UIADD3 UR4, UPT, UPT, UR4, 0x290, URZ ;  /* 0x0000029004047890 */ /* 0x000fe2000fffe0ff */
[----:B------:R1:W-:Y:S01]  /*3790*/  @!P2 SYNCS.ARRIVE.TRANS64.RED RZ, [R3+URZ], R4 ;  /* 0x0000000403ffa9a7 */ /* 0x0003e200080004ff */
[----:B------:R-:W-:Y:S01]  /*37a0*/  UIADD3 UR6, UPT, UPT, UR6, 0x1, URZ ;  /* 0x0000000106067890 */ /* 0x000fe2000fffe0ff */
[----:B------:R-:W-:-:S03]  /*37b0*/  VIADD R8, R8, 0x1 ;  /* 0x0000000108087836 */ /* 0x000fc60000000000 */
[----:B------:R-:W-:Y:S02]  /*37c0*/  UISETP.NE.AND UP0, UPT, UR6, 0x2, UPT ;  /* 0x000000020600788c */ /* 0x000fe4000bf05270 */
[----:B------:R-:W-:Y:S01]  /*37d0*/  ISETP.NE.AND P0, PT, R8, 0x2, PT ;  /* 0x000000020800780c */ /* 0x000fe20003f05270 */
[----:B------:R-:W-:Y:S06]  /*37e0*/  UGETNEXTWORKID.BROADCAST [UR4], [UR5] ;  /* 0x00000000040073ca */ /* 0x000fec0008000100 */
[----:B------:R-:W-:Y:S02]  /*37f0*/  USEL UR4, URZ, 0x1, UP0 ;  /* 0x00000001ff047887 */ /* 0x000fe40008000000 */
[----:B------:R-:W-:-:S04]  /*3800*/  USEL UR6, UR6, URZ, UP0 ;  /* 0x000000ff06067287 */ /* 0x000fc80008000000 */
[----:B------:R-:W-:Y:S02]  /*3810*/  LOP3.LUT R12, R12, UR4, RZ, 0x3c, !PT ;  /* 0x000000040c0c7c12 */ /* 0x000fe4000f8e3cff */
[----:B-1----:R-:W-:-:S04]  /*3820*/  SHF.L.U32 R4, R10, 0x1f, RZ ;  /* 0x0000001f0a047819 */ /* 0x002fc800000006ff */
[----:B------:R-:W1:Y:S02]  /*3830*/  SYNCS.PHASECHK.TRANS64.TRYWAIT P1, [R0+URZ+0x200], R4 ;  /* 0x00020004000075a7 */ /* 0x000e6400080211ff */
[----:B-1----:R-:W-:Y:S05]  /*3840*/  @!P1 BRA `(.L_x_68) ;  /* 0x00000060008c9947 */ /* 0x002fea0003800000 */
.L_x_208:
[C---:B-1----:R-:W-:Y:S01]  /*3850*/  LEA R4, R11.reuse, UR37, 0x4 ;  /* 0x000000250b047c11 */ /* 0x042fe2000f8e20ff */
[----:B------:R-:W-:Y:S01]  /*3860*/  VIADD R0, R0, 0x210 ;  /* 0x0000021000007836 */ /* 0x000fe20000000000 */
[----:B------:R-:W-:Y:S01]  /*3870*/  SEL R8, R8, RZ, P0 ;  /* 0x000000ff08087207 */ /* 0x000fe20000000000 */
[----:B------:R-:W-:-:S03]  /*3880*/  VIADD R11, R11, 0x1 ;  /* 0x000000010b0b7836 */ /* 0x000fc60000000000 */
[----:B------:R-:W1:Y:S01]  /*3890*/  LDS.128 R4, [R4+0x290] ;  /* 0x0002900004047984 */ /* 0x000e620000000c00 */
[----:B------:R-:W-:Y:S02]  /*38a0*/  PRMT R0, RZ, 0x654, R0 ;  /* 0x00000654ff007816 */ /* 0x000fe40000000000 */
[C---:B------:R-:W-:Y:S01]  /*38b0*/  ISETP.NE.AND P1, PT, R11.reuse, 0x2, PT ;  /* 0x000000020b00780c */ /* 0x040fe20003f25270 */
[----:B------:R-:W-:Y:S01]  /*38c0*/  @!PT LDS RZ, [RZ] ;  /* 0x00000000fffff984 */ /* 0x000fe20000000800 */
[----:B------:R-:W-:Y:S01]  /*38d0*/  @!PT LDS RZ, [RZ] ;  /* 0x00000000fffff984 */ /* 0x000fe20000000800 */
[----:B------:R-:W-:Y:S01]  /*38e0*/  @!PT LDS RZ, [RZ] ;  /* 0x00000000fffff984 */ /* 0x000fe20000000800 */
[----:B------:R-:W-:Y:S01]  /*38f0*/  @!PT LDS RZ, [RZ] ;  /* 0x00000000fffff984 */ /* 0x000fe20000000800 */
[----:B------:R2:W-:Y:S06]  /*3900*/  MEMBAR.ALL.CTA ;  /* 0x0000000000007992 */ /* 0x0005ec0000008000 */
[----:B--2---:R-:W2:Y:S01]  /*3910*/  FENCE.VIEW.ASYNC.S ;  /* 0x00000000000073c6 */ /* 0x004ea20000000000 */
[----:B------:R-:W-:Y:S01]  /*3920*/  SEL R11, R11, RZ, P1 ;  /* 0x000000ff0b0b7207 */ /* 0x000fe20000800000 */
[----:B--2---:R2:W-:Y:S01]  /*3930*/  SYNCS.ARRIVE.TRANS64.RED.A1T0 RZ, [R0+URZ], RZ ;  /* 0x000000ff00ff79a7 */ /* 0x0045e200081004ff */
[----:B-1----:R-:W-:-:S02]  /*3940*/  LOP3.LUT P3, RZ, R6, 0x1, RZ, 0xc0, !PT ;  /* 0x0000000106ff7812 */ /* 0x002fc4000786c0ff */
[----:B------:R-:W-:-:S04]  /*3950*/  SEL R4, RZ, 0x1, P1 ;  /* 0x00000001ff047807 */ /* 0x000fc80000800000 */
[----:B------:R-:W-:Y:S02]  /*3960*/  LOP3.LUT R10, R10, R4, RZ, 0x3c, !PT ;  /* 0x000000040a0a7212 */ /* 0x000fe400078e3cff */
[----:B--2---:R-:W-:-:S04]  /*3970*/  SEL R0, RZ, 0x1, P0 ;  /* 0x00000001ff007807 */ /* 0x004fc80000000000 */
[----:B------:R-:W-:Y:S01]  /*3980*/  LOP3.LUT R9, R9, R0, RZ, 0x3c, !PT ;  /* 0x0000000009097212 */ /* 0x000fe200078e3cff */
[----:B------:R-:W-:Y:S06]  /*3990*/  @P3 BRA `(.L_x_69) ;  /* 0xfffffffc002c3947 */ /* 0x000fec000383ffff */
[----:B------:R-:W-:Y:S01]  /*39a0*/  ULEA UR5, UR6, UR37, 0x3 ;  /* 0x0000002506057291 */ /* 0x000fe2000f8e18ff */
[----:B------:R-:W-:-:S08]  /*39b0*/  SHF.L.U32 R2, R12, 0x1f, RZ ;  /* 0x0000001f0c027819 */ /* 0x000fd000000006ff */
[----:B------:R-:W1:Y:S02]  /*39c0*/  SYNCS.PHASECHK.TRANS64 P0, [UR5+0x210], R2 ;  /* 0x00021002ff0075a7 */ /* 0x000e640008001005 */
[----:B-1----:R-:W-:Y:S05]  /*39d0*/  @P0 BRA `(.L_x_70) ;  /* 0x0000000000080947 */ /* 0x002fea0003800000 */
[----:B------:R-:W1:Y:S02]  /*39e0*/  SYNCS.PHASECHK.TRANS64.TRYWAIT P0, [UR5+0x210], R2 ;  /* 0x00021002ff0075a7 */ /* 0x000e640008001105 */
[----:B-1----:R-:W-:Y:S05]  /*39f0*/  @!P0 BRA `(.L_x_71) ;  /* 0x0000006000348947 */ /* 0x002fea0003800000 */
.L_x_70:
[----:B------:R-:W-:-:S04]  /*3a00*/  UIADD3 UR4, UPT, UPT, UR6, 0x1, URZ ;  /* 0x0000000106047890 */ /* 0x000fc8000fffe0ff */
[----:B------:R-:W-:-:S04]  /*3a10*/  UISETP.NE.AND UP0, UPT, UR4, 0x2, UPT ;  /* 0x000000020400788c */ /* 0x000fc8000bf05270 */
[----:B------:R-:W-:Y:S02]  /*3a20*/  USEL UR7, URZ, 0x1, UP0 ;  /* 0x00000001ff077887 */ /* 0x000fe40008000000 */
[----:B------:R-:W-:-:S04]  /*3a30*/  USEL UR4, UR4, URZ, UP0 ;  /* 0x000000ff04047287 */ /* 0x000fc80008000000 */
[----:B------:R-:W-:Y:S01]  /*3a40*/  ULEA UR4, UR4, UR37, 0x3 ;  /* 0x0000002504047291 */ /* 0x000fe2000f8e18ff */
[----:B-1----:R-:W-:-:S04]  /*3a50*/  LOP3.LUT R2, R12, UR7, RZ, 0x3c, !PT ;  /* 0x000000070c027c12 */ /* 0x002fc8000f8e3cff */
[----:B------:R-:W-:-:S04]  /*3a60*/  SHF.L.U32 R0, R2, 0x1f, RZ ;  /* 0x0000001f02007819 */ /* 0x000fc800000006ff */
[----:B------:R-:W1:Y:S02]  /*3a70*/  SYNCS.PHASECHK.TRANS64 P0, [UR4+0x210], R0 ;  /* 0x00021000ff0075a7 */ /* 0x000e640008001004 */
[----:B-1----:R-:W-:Y:S05]  /*3a80*/  @P0 EXIT ;  /* 0x000000000000094d */ /* 0x002fea0003800000 */
[----:B------:R-:W-:Y:S02]  /*3a90*/  SHF.L.U32 R2, R2, 0x1f, RZ ;  /* 0x0000001f02027819 */ /* 0x000fe400000006ff */
[----:B------:R-:W-:-:S07]  /*3aa0*/  MOV R0, UR4 ;  /* 0x0000000400007c02 */ /* 0x000fce0008000f00 */
.L_x_72:
[----:B-1----:R1:W2:Y:S02]  /*3ab0*/  SYNCS.PHASECHK.TRANS64.TRYWAIT P0, [R0+URZ+0x210], R2 ;  /* 0x00021002000075a7 */ /* 0x0022a400080011ff */
[----:B--2---:R-:W-:Y:S05]  /*3ac0*/  @!P0 NANOSLEEP.SYNCS 0x989680 ;  /* 0x009896800000895d */ /* 0x004fea0003900000 */
[----:B------:R-:W2:Y:S02]  /*3ad0*/  @!P0 SYNCS.PHASECHK.TRANS64 P0, [R0+URZ+0x210], R2 ;  /* 0x00021002000085a7 */ /* 0x000ea400080010ff */
[----:B--2---:R-:W-:Y:S05]  /*3ae0*/  @P0 EXIT ;  /* 0x000000000000094d */ /* 0x004fea0003800000 */
[----:B------:R-:W-:Y:S05]  /*3af0*/  BRA `(.L_x_72) ;  /* 0xfffffffc00ec7947 */ /* 0x000fea000383ffff */
.L_x_65:
[----:B------:R-:W-:-:S09]  /*3b00*/  UISETP.NE.AND UP1, UPT, UR8, URZ, UPT ;  /* 0x000000ff0800728c */ /* 0x000fd2000bf25270 */
[----:B------:R-:W-:Y:S05]  /*3b10*/  BRA.U UP1, `(.L_x_73) ;  /* 0x0000000d01607547 */ /* 0x000fea000b800000 */
[----:B------:R-:W-:Y:S01]  /*3b20*/  UMOV UR4, 0x40 ;  /* 0x0000004000047882 */ /* 0x000fe20000000000 */
[----:B------:R-:W-:Y:S01]  /*3b30*/  NOP ;  /* 0x0000000000007918 */ /* 0x000fe20000000000 */
[----:B------:R-:W-:Y:S01]  /*3b40*/  ULEA UR4, UR37, UR4, 0x18 ;  /* 0x0000000425047291 */ /* 0x000fe2000f8ec0ff */
[----:B------:R-:W-:Y:S02]  /*3b50*/  UMOV UR5, 0x400 ;  /* 0x0000040000057882 */ /* 0x000fe40000000000 */
[----:B------:R-:W-:-:S06]  /*3b60*/  ULEA UR37, UR37, UR5, 0x18 ;  /* 0x0000000525257291 */ /* 0x000fcc000f8ec0ff */
[----:B------:R-:W1:Y:S02]  /*3b70*/  LDS.U8 R0, [UR4+0x1c] ;  /* 0x00001c04ff007984 */ /* 0x000e640008000000 */
[----:B-1----:R-:W-:-:S13]  /*3b80*/  ISETP.NE.AND P0, PT, R0, RZ, PT ;  /* 0x000000ff0000720c */ /* 0x002fda0003f05270 */
[----:B------:R-:W-:Y:S05]  /*3b90*/  @P0 BRA `(.L_x_74) ;  /* 0x0000000000580947 */ /* 0x000fea0003800000 */
[----:B------:R-:W-:-:S13]  /*3ba0*/  ELECT P0, URZ, PT ;  /* 0x0000000000ff782f */ /* 0x000fda0003800000 */
[----:B------:R-:W-:Y:S05]  /*3bb0*/  @!P0 BRA `(.L_x_75) ;  /* 0x0000000000608947 */ /* 0x000fea0003800000 */
[----:B------:R-:W-:Y:S01]  /*3bc0*/  UMOV UR5, 0x10 ;  /* 0x0000001000057882 */ /* 0x000fe20000000000 */
[----:B------:R-:W-:Y:S01]  /*3bd0*/  HFMA2 R0, -RZ, RZ, 0, 5.9604644775390625e-08 ;  /* 0x00000001ff007431 */ /* 0x000fe200000001ff */
[----:B------:R-:W-:-:S03]  /*3be0*/  MOV R2, 0xffff ;  /* 0x0000ffff00027802 */ /* 0x000fc60000000f00 */
[----:B------:R-:W-:Y:S04]  /*3bf0*/  DEPBAR.LE SB1, 0x36 ;  /* 0x00009d800000791a */ /* 0x000fe80000000000 */
[----:B------:R-:W1:Y:S02]  /*3c00*/  UTCATOMSWS.FIND_AND_SET.ALIGN UP0, UR5, UR5 ;  /* 0x00000005000575e3 */ /* 0x000e640008000800 */
[----:B-1----:R-:W-:Y:S01]  /*3c10*/  MOV R3, UR5 ;  /* 0x0000000500037c02 */ /* 0x002fe20008000f00 */
[----:B------:R-:W-:Y:S06]  /*3c20*/  BRA.U UP0, `(.L_x_76) ;  /* 0x0000000100187547 */ /* 0x000fec000b800000 */
.L_x_77:
[----:B------:R-:W-:Y:S05]  /*3c30*/  NANOSLEEP 0x64 ;  /* 0x000000640000795d */ /* 0x000fea0003800000 */
[----:B------:R-:W-:-:S05]  /*3c40*/  UMOV UR5, 0x10 ;  /* 0x0000001000057882 */ /* 0x000fca0000000000 */
[----:B------:R-:W-:Y:S04]  /*3c50*/  DEPBAR.LE SB1, 0x36 ;  /* 0x00009d800000791a */ /* 0x000fe80000000000 */
[----:B------:R-:W1:Y:S02]  /*3c60*/  UTCATOMSWS.FIND_AND_SET.ALIGN UP0, UR5, UR5 ;  /* 0x00000005000575e3 */ /* 0x000e640008000800 */
[----:B-1----:R-:W-:Y:S01]  /*3c70*/  MOV R3, UR5 ;  /* 0x0000000500037c02 */ /* 0x002fe20008000f00 */
[----:B------:R-:W-:Y:S05]  /*3c80*/  BRA.U !UP0, `(.L_x_77) ;  /* 0xfffffffd08e87547 */ /* 0x000fea000b83ffff */
.L_x_76:
[-C--:B------:R-:W-:Y:S02]  /*3c90*/  SHF.L.U32 R2, R2, R3.reuse, RZ ;  /* 0x0000000302027219 */ /* 0x080fe400000006ff */
[----:B------:R-:W-:Y:S01]  /*3ca0*/  SHF.L.U32 R0, R0, R3, RZ ;  /* 0x0000000300007219 */ /* 0x000fe200000006ff */
[----:B------:R-:W-:Y:S02]  /*3cb0*/  IMAD.SHL.U32 R3, R3, 0x20, RZ ;  /* 0x0000002003037824 */ /* 0x000fe400078e00ff */
[----:B------:R1:W-:Y:S04]  /*3cc0*/  ATOMS.OR RZ, [UR4+0x14], R2 ;  /* 0x00001402ffff798c */ /* 0x0003e8000b000004 */
[----:B------:R1:W-:Y:S04]  /*3cd0*/  ATOMS.OR RZ, [UR4+0x18], R0 ;  /* 0x00001800ffff798c */ /* 0x0003e8000b000004 */
[----:B------:R1:W-:Y:S01]  /*3ce0*/  STS [UR37+0x2b0], R3 ;  /* 0x0002b003ff007988 */ /* 0x0003e20008000825 */
[----:B------:R-:W-:Y:S05]  /*3cf0*/  BRA `(.L_x_75) ;  /* 0x0000000000107947 */ /* 0x000fea0003800000 */
.L_x_74:
[----:B------:R-:W-:Y:S02]  /*3d00*/  MOV R0, 0xffffffff ;  /* 0xffffffff00007802 */ /* 0x000fe40000000f00 */
[----:B------:R-:W-:-:S03]  /*3d10*/  MOV R2, 0x3d40 ;  /* 0x00003d4000027802 */ /* 0x000fc60000000f00 */
[----:B------:R1:W-:Y:S04]  /*3d20*/  STS [UR37+0x2b0], R0 ;  /* 0x0002b000ff007988 */ /* 0x0003e80008000825 */
[----:B-1-3-5:R-:W-:Y:S05]  /*3d30*/  CALL.REL.NOINC `($__internal_1_$__cuda_sm10x_tcgen05_guardrail_trap_phase_invalid_during_alloc) ;  /* 0x0000006400387944 */ /* 0x02afea0003c00000 */
.L_x_75:
[----:B------:R-:W-:Y:S05]  /*3d40*/  WARPSYNC.ALL ;  /* 0x0000000000007948 */ /* 0x000fea0003800000 */
[----:B------:R-:W2:Y:S01]  /*3d50*/  S2UR UR9, SR_CgaCtaId ;  /* 0x00000000000979c3 */ /* 0x000ea20000008800 */
[----:B------:R-:W-:Y:S01]  /*3d60*/  UMOV UR4, 0x400 ;  /* 0x0000040000047882 */ /* 0x000fe20000000000 */
[----:B------:R-:W-:-:S06]  /*3d70*/  NOP ;  /* 0x0000000000007918 */ /* 0x000fcc0000000000 */
[----:B------:R-:W-:Y:S06]  /*3d80*/  BAR.ARV 0x6, 0xa0 ;  /* 0x0182800000007b1d */ /* 0x000fec0000002000 */
[----:B------:R-:W4:Y:S01]  /*3d90*/  LDCU UR5, c[0x0][0x38c] ;  /* 0x00007180ff0577ac */ /* 0x000f220008000800 */
[----:B------:R-:W-:Y:S01]  /*3da0*/  IMAD.MOV.U32 R11, RZ, RZ, 0x1 ;  /* 0x00000001ff0b7424 */ /* 0x000fe200078e00ff */
[----:B------:R-:W-:Y:S01]  /*3db0*/  CS2R R8, SRZ ;  /* 0x0000000000087805 */ /* 0x000fe2000001ff00 */
[----:B------:R-:W-:Y:S01]  /*3dc0*/  IMAD.MOV.U32 R10, RZ, RZ, RZ ;  /* 0x000000ffff0a7224 */ /* 0x000fe200078e00ff */
[----:B------:R-:W-:Y:S01]  /*3dd0*/  UMOV UR11, URZ ;  /* 0x000000ff000b7c82 */ /* 0x000fe20008000000 */
[----:B------:R-:W-:Y:S01]  /*3de0*/  UMOV UR18, URZ ;  /* 0x000000ff00127c82 */ /* 0x000fe20008000000 */
[----:B------:R-:W-:Y:S01]  /*3df0*/  UMOV UR20, 0x0 ;  /* 0x0000000000147882 */ /* 0x000fe20000000000 */
[----:B------:R-:W-:Y:S01]  /*3e00*/  UMOV UR21, 0x8180010 ;  /* 0x0818001000157882 */ /* 0x000fe20000000000 */
[----:B--2---:R-:W-:Y:S01]  /*3e10*/  ULEA UR9, UR9, UR4, 0x18 ;  /* 0x0000000409097291 */ /* 0x004fe2000f8ec0ff */
[----:B------:R-:W2:Y:S03]  /*3e20*/  LDCU UR4, c[0x0][0x38c] ;  /* 0x00007180ff0477ac */ /* 0x000ea60008000800 */
[----:B------:R-:W-:-:S02]  /*3e30*/  UIADD3 UR10, UPT, UPT, UR9, 0x6600, URZ ;  /* 0x00006600090a7890 */ /* 0x000fc4000fffe0ff */
[----:B----4-:R-:W-:-:S03]  /*3e40*/  UISETP.GE.AND UP3, UPT, UR5, 0x1, UPT ;  /* 0x000000010500788c */ /* 0x010fc6000bf66270 */
[----:B-1----:R-:W1:Y:S01]  /*3e50*/  LDS R0, [UR9+0x2b0] ;  /* 0x0002b009ff007984 */ /* 0x002e620008000800 */
[----:B------:R-:W-:-:S04]  /*3e60*/  USHF.R.U32.HI UR10, URZ, 0x4, UR10 ;  /* 0x00000004ff0a7899 */ /* 0x000fc8000801160a */
[----:B------:R-:W-:-:S04]  /*3e70*/  ULOP3.LUT UR10, UR10, 0x3fff, URZ, 0xc0, !UPT ;  /* 0x00003fff0a0a7892 */ /* 0x000fc8000f8ec0ff */
[----:B------:R-:W-:Y:S02]  /*3e80*/  ULOP3.LUT UR10, UR10, 0x10000, URZ, 0xfc, !UPT ;  /* 0x000100000a0a7892 */ /* 0x000fe4000f8efcff */
[----:B--2---:R-:W-:-:S04]  /*3e90*/  UIADD3 UR4, UPT, UPT, UR4, 0xf, URZ ;  /* 0x0000000f04047890 */ /* 0x004fc8000fffe0ff */
[----:B------:R-:W-:-:S04]  /*3ea0*/  USHF.R.S32.HI UR8, URZ, 0x1f, UR4 ;  /* 0x0000001fff087899 */ /* 0x000fc80008011404 */
[----:B------:R-:W-:Y:S02]  /*3eb0*/  ULEA.HI UR8, UR8, UR4, URZ, 0x4 ;  /* 0x0000000408087291 */ /* 0x000fe4000f8f20ff */
[----:B------:R-:W-:Y:S02]  /*3ec0*/  UIADD3 UR4, UPT, UPT, UR9, 0x22600, URZ ;  /* 0x0002260009047890 */ /* 0x000fe4000fffe0ff */
[----:B------:R-:W-:Y:S02]  /*3ed0*/  USHF.R.S32.HI UR8, URZ, 0x4, UR8 ;  /* 0x00000004ff087899 */ /* 0x000fe40008011408 */
[----:B------:R-:W-:Y:S02]  /*3ee0*/  USHF.R.U32.HI UR4, URZ, 0x4, UR4 ;  /* 0x00000004ff047899 */ /* 0x000fe40008011604 */
[----:B------:R-:W-:Y:S02]  /*3ef0*/  UISETP.LT.AND UP0, UPT, UR8, 0x1, UPT ;  /* 0x000000010800788c */ /* 0x000fe4000bf01270 */
[----:B------:R-:W-:-:S02]  /*3f00*/  ULOP3.LUT UR4, UR4, 0x3fff, URZ, 0xc0, !UPT ;  /* 0x00003fff04047892 */ /* 0x000fc4000f8ec0ff */
[----:B------:R-:W-:Y:S02]  /*3f10*/  USEL UR15, UR8, 0x1, !UP0 ;  /* 0x00000001080f7887 */ /* 0x000fe4000c000000 */
[----:B------:R-:W-:Y:S02]  /*3f20*/  ULOP3.LUT UR4, UR4, 0x10000, URZ, 0xfc, !UPT ;  /* 0x0001000004047892 */ /* 0x000fe4000f8efcff */
[----:B------:R-:W-:Y:S01]  /*3f30*/  UIADD3 UR15, UPT, UPT, -UR15, URZ, URZ ;  /* 0x000000ff0f0f7290 */ /* 0x000fe2000fffe1ff */
[----:B-1----:R-:W-:-:S15]  /*3f40*/  R2UR UR12, R0 ;  /* 0x00000000000c72ca */ /* 0x002fde00000e0000 */
.L_x_84:
[----:B------:R-:W-:Y:S02]  /*3f50*/  LEA R0, R10, UR9, 0x3 ;  /* 0x000000090a007c11 */ /* 0x000fe4000f8e18ff */
[----:B------:R-:W-:Y:S02]  /*3f60*/  SHF.L.U32 R2, R9, 0x1f, RZ ;  /* 0x0000001f09027819 */ /* 0x000fe400000006ff */
[----:B------:R-:W-:Y:S01]  /*3f70*/  PLOP3.LUT P0, PT, PT, PT, UP3, 0x80, 0x8 ;  /* 0x000000000008781c */ /* 0x000fe20003f0f038 */
[----:B------:R-:W-:Y:S01]  /*3f80*/  VIADD R3, R0, 0x210 ;  /* 0x0000021000037836 */ /* 0x000fe20000000000 */
[----:B-1----:R-:W1:Y:S02]  /*3f90*/  SYNCS.PHASECHK.TRANS64.TRYWAIT P1, [R0+URZ+0x200], R2 ;  /* 0x00020002000075a7 */ /* 0x002e6400080211ff */
[----:B-1--4-:R-:W-:Y:S09]  /*3fa0*/  @!P1 BRA `(.L_x_78) ;  /* 0x0000005800e09947 */ /* 0x012ff20003800000 */
.L_x_210:
[----:B------:R-:W-:Y:S01]  /*3fb0*/  LEA R4, R10, UR9, 0x4 ;  /* 0x000000090a047c11 */ /* 0x000fe2000f8e20ff */
[----:B------:R-:W-:Y:S01]  /*3fc0*/  @UP3 ULEA UR5, UR18, UR9, 0x3 ;  /* 0x0000000912053291 */ /* 0x000fe2000f8e18ff */
[----:B------:R-:W-:Y:S01]  /*3fd0*/  PLOP3.LUT P2, PT, PT, PT, PT, 0x80, 0x8 ;  /* 0x000000000008781c */ /* 0x000fe20003f4f070 */
[----:B------:R-:W-:Y:S01]  /*3fe0*/  ULEA UR14, UR11, UR9, 0x3 ;  /* 0x000000090b0e7291 */ /* 0x000fe2000f8e18ff */
[----:B------:R-:W-:Y:S02]  /*3ff0*/  PRMT R3, RZ, 0x654, R3 ;  /* 0x00000654ff037816 */ /* 0x000fe40000000003 */
[----:B------:R-:W2:Y:S01]  /*4000*/  LDS.128 R4, [R4+0x290] ;  /* 0x0002900004047984 */ /* 0x000ea20000000c00 */
[----:B-1----:R-:W-:Y:S02]  /*4010*/  @P0 SHF.L.U32 R2, R8, 0x1f, RZ ;  /* 0x0000001f08020819 */ /* 0x002fe400000006ff */
[----:B------:R-:W-:Y:S01]  /*4020*/  SHF.L.U32 R0, R11, 0x1f, RZ ;  /* 0x0000001f0b007819 */ /* 0x000fe200000006ff */
[----:B------:R-:W-:Y:S01]  /*4030*/  @!PT LDS RZ, [RZ] ;  /* 0x00000000fffff984 */ /* 0x000fe20000000800 */
[----:B------:R-:W-:Y:S01]  /*4040*/  @!PT LDS RZ, [RZ] ;  /* 0x00000000fffff984 */ /* 0x000fe20000000800 */
[----:B------:R-:W-:Y:S01]  /*4050*/  @!PT LDS RZ, [RZ] ;  /* 0x00000000fffff984 */ /* 0x000fe20000000800 */
[----:B------:R-:W-:Y:S01]  /*4060*/  @!PT LDS RZ, [RZ] ;  /* 0x00000000fffff984 */ /* 0x000fe20000000800 */
[----:B------:R1:W-:Y:S06]  /*4070*/  MEMBAR.ALL.CTA ;  /* 0x0000000000007992 */ /* 0x0003ec0000008000 */
[----:B-1----:R-:W1:Y:S02]  /*4080*/  FENCE.VIEW.ASYNC.S ;  /* 0x00000000000073c6 */ /* 0x002e640000000000 */
[----:B-1----:R1:W-:Y:S01]  /*4090*/  SYNCS.ARRIVE.TRANS64.RED.A1T0 RZ, [R3+URZ], RZ ;  /* 0x000000ff03ff79a7 */ /* 0x0023e200081004ff */
[----:B------:R1:W4:Y:S01]  /*40a0*/  @P0 SYNCS.PHASECHK.TRANS64.TRYWAIT P2, [UR5], R2 ;  /* 0x00000002ff0005a7 */ /* 0x0003220008041105 */
[----:B--2---:R-:W-:Y:S01]  /*40b0*/  LOP3.LUT P1, RZ, R6, 0x1, RZ, 0xc0, !PT ;  /* 0x0000000106ff7812 */ /* 0x004fe2000782c0ff */
[----:B------:R-:W2:Y:S02]  /*40c0*/  SYNCS.PHASECHK.TRANS64.TRYWAIT P0, [UR14+0x240], R0 ;  /* 0x00024000ff0075a7 */ /* 0x000ea4000800110e */
[----:B-12-4-:R-:W-:Y:S10]  /*40d0*/  @!P0 BRA `(.L_x_79) ;  /* 0x0000005800a88947 */ /* 0x016ff40003800000 */
.L_x_212:
[----:B------:R-:W-:Y:S01]  /*40e0*/  IADD3 R10, PT, PT, R10, 0x1, RZ ;  /* 0x000000010a0a7810 */ /* 0x000fe20007ffe0ff */
[----:B------:R-:W-:Y:S06]  /*40f0*/  BRA.U !UP3, `(.L_x_80) ;  /* 0x000000010b887547 */ /* 0x000fec000b800000 */
[----:B------:R-:W-:Y:S02]  /*4100*/  UIMAD UR13, UR11, 0x60, UR12 ;  /* 0x000000600b0d78a4 */ /* 0x000fe4000f8e020c */
[----:B------:R-:W-:Y:S01]  /*4110*/  UPLOP3.LUT UP4, UPT, UPT, UPT, UPT, 0x40, 0x4 ;  /* 0x000000000004789c */ /* 0x000fe20003f8e870 */
[----:B------:R-:W-:Y:S01]  /*4120*/  UMOV UR17, UR15 ;  /* 0x0000000f00117c82 */ /* 0x000fe20008000000 */
[----:B------:R-:W-:Y:S01]  /*4130*/  UMOV UR16, UR8 ;  /* 0x0000000800107c82 */ /* 0x000fe20008000000 */
[----:B------:R-:W-:-:S08]  /*4140*/  UMOV UR5, UR18 ;  /* 0x0000001200057c82 */ /* 0x000fd00008000000 */
.L_x_83:
[----:B------:R-:W-:Y:S02]  /*4150*/  UIADD3 UR17, UPT, UPT, UR17, 0x1, URZ ;  /* 0x0000000111117890 */ /* 0x000fe4000fffe0ff */
[----:B--2---:R-:W-:Y:S02]  /*4160*/  ULEA UR7, UR5, UR9, 0x3 ;  /* 0x0000000905077291 */ /* 0x004fe4000f8e18ff */
[----:B------:R-:W-:Y:S01]  /*4170*/  UISETP.NE.AND UP0, UPT, UR17, URZ, UPT ;  /* 0x000000ff1100728c */ /* 0x000fe2000bf05270 */
[----:B----4-:R-:W-:Y:S10]  /*4180*/  @P2 BRA `(.L_x_81) ;  /* 0x00000000000c2947 */ /* 0x010ff40003800000 */
[----:B-1----:R-:W-:Y:S04]  /*4190*/  SHF.L.U32 R2, R8, 0x1f, RZ ;  /* 0x0000001f08027819 */ /* 0x002fe800000006ff */
[----:B------:R-:W1:Y:S02]  /*41a0*/  SYNCS.PHASECHK.TRANS64.TRYWAIT P0, [UR7], R2 ;  /* 0x00000002ff0075a7 */ /* 0x000e640008001107 */
[----:B-1----:R-:W-:Y:S05]  /*41b0*/  @!P0 BRA `(.L_x_82) ;  /* 0x0000005800888947 */ /* 0x002fea0003800000 */
.L_x_81:
[----:B------:R-:W-:Y:S01]  /*41c0*/  UISETP.NE.AND UP1, UPT, UR16, 0x1, UPT ;  /* 0x000000011000788c */ /* 0x000fe2000bf25270 */
[----:B------:R-:W-:Y:S01]  /*41d0*/  PLOP3.LUT P2, PT, PT, PT, PT, 0x80, 0x8 ;  /* 0x000000000008781c */ /* 0x000fe20003f4f070 */
[----:B------:R-:W-:Y:S02]  /*41e0*/  UIADD3 UR18, UPT, UPT, UR5, 0x1, URZ ;  /* 0x0000000105127890 */ /* 0x000fe4000fffe0ff */
[----:B------:R-:W-:Y:S02]  /*41f0*/  UIMAD UR6, UR5, 0xc0, UR4 ;  /* 0x000000c0050678a4 */ /* 0x000fe4000f8e0204 */
[----:B------:R-:W-:Y:S01]  /*4200*/  UISETP.NE.AND UP2, UPT, UR18, 0x1c, UPT ;  /* 0x0000001c1200788c */ /* 0x000fe2000bf45270 */
[----:B------:R-:W-:Y:S01]  /*4210*/  PLOP3.LUT P0, PT, PT, PT, UP1, 0x80, 0x8 ;  /* 0x000000000008781c */ /* 0x000fe20003f0f018 */
[----:B------:R-:W-:Y:S02]  /*4220*/  UIADD3 UR16, UPT, UPT, UR16, -0x1, URZ ;  /* 0xffffffff10107890 */ /* 0x000fe4000fffe0ff */
[----:B------:R-:W-:Y:S02]  /*4230*/  USEL UR22, URZ, 0x1, UP2 ;  /* 0x00000001ff167887 */ /* 0x000fe40009000000 */
[----:B------:R-:W-:Y:S01]  /*4240*/  USEL UR18, UR18, URZ, UP2 ;  /* 0x000000ff12127287 */ /* 0x000fe20009000000 */
[----:B------:R-:W-:Y:S03]  /*4250*/  UMOV UR23, 0xc0004010 ;  /* 0xc000401000177882 */ /* 0x000fe60000000000 */
[----:B------:R-:W-:Y:S01]  /*4260*/  @UP1 ULEA UR19, UR18, UR9, 0x3 ;  /* 0x0000000912131291 */ /* 0x000fe2000f8e18ff */
[----:B------:R-:W-:Y:S01]  /*4270*/  LOP3.LUT R8, R8, UR22, RZ, 0x3c, !PT ;  /* 0x0000001608087c12 */ /* 0x000fe2000f8e3cff */
[----:B------:R-:W-:Y:S03]  /*4280*/  ULEA UR22, UR5, UR10, 0x8 ;  /* 0x0000000a05167291 */ /* 0x000fe6000f8e40ff */
[----:B-1----:R-:W-:Y:S01]  /*4290*/  @P0 SHF.L.U32 R0, R8, 0x1f, RZ ;  /* 0x0000001f08000819 */ /* 0x002fe200000006ff */
[----:B------:R-:W-:Y:S03]  /*42a0*/  UMOV UR5, UR18 ;  /* 0x0000001200057c82 */ /* 0x000fe60008000000 */
[----:B------:R2:W4:Y:S01]  /*42b0*/  @P0 SYNCS.PHASECHK.TRANS64.TRYWAIT P2, [UR19], R0 ;  /* 0x00000000ff0005a7 */ /* 0x0005220008041113 */
[----:B------:R-:W-:Y:S03]  /*42c0*/  UIADD3 UR19, UPT, UPT, UR7, 0xe0, URZ ;  /* 0x000000e007137890 */ /* 0x000fe6000fffe0ff */
[----:B------:R-:W-:Y:S02]  /*42d0*/  UMOV UR7, 0xc0004010 ;  /* 0xc000401000077882 */ /* 0x000fe40000000000 */
[----:B------:R2:W-:Y:S01]  /*42e0*/  UTCHMMA gdesc[UR22], gdesc[UR6], tmem[UR13], tmem[UR20], idesc[UR21], UP4 ;  /* 0x00ff1406160075ea */ /* 0x0005e2000a00000d */
[----:B------:R-:W-:Y:S03]  /*42f0*/  UPLOP3.LUT UP4, UPT, UPT, UPT, UPT, 0x80, 0x8 ;  /* 0x000000000008789c */ /* 0x000fe60003f8f070 */
[----:B------:R2:W-:Y:S01]  /*4300*/  UTCBAR [UR19], URZ ;  /* 0x000000ff130073e9 */ /* 0x0005e200080000ff */
[----:B------:R-:W-:Y:S07]  /*4310*/  BRA.U UP0, `(.L_x_83) ;  /* 0xfffffffd008c7547 */ /* 0x000fee000b83ffff */
.L_x_80:
[----:B------:R-:W-:Y:S01]  /*4320*/  UIADD3 UR11, UPT, UPT, UR11, 0x1, URZ ;  /* 0x000000010b0b7890 */ /* 0x000fe2000fffe0ff */
[C---:B------:R-:W-:Y:S01]  /*4330*/  ISETP.NE.AND P0, PT, R10.reuse, 0x2, PT ;  /* 0x000000020a00780c */ /* 0x040fe20003f05270 */
[----:B------:R-:W-:Y:S02]  /*4340*/  UIADD3 UR14, UPT, UPT, UR14, 0x220, URZ ;  /* 0x000002200e0e7890 */ /* 0x000fe4000fffe0ff */
[----:B------:R-:W-:Y:S01]  /*4350*/  UISETP.NE.AND UP0, UPT, UR11, 0x4, UPT ;  /* 0x000000040b00788c */ /* 0x000fe2000bf05270 */
[----:B-12---:R-:W-:Y:S02]  /*4360*/  SEL R0, RZ, 0x1, P0 ;  /* 0x00000001ff007807 */ /* 0x006fe40000000000 */
[----:B------:R-:W-:Y:S01]  /*4370*/  SEL R10, R10, RZ, P0 ;  /* 0x000000ff0a0a7207 */ /* 0x000fe20000000000 */
[----:B------:R-:W-:Y:S01]  /*4380*/  USEL UR5, URZ, 0x1, UP0 ;  /* 0x00000001ff057887 */ /* 0x000fe20008000000 */
[----:B------:R-:W-:Y:S01]  /*4390*/  LOP3.LUT R9, R9, R0, RZ, 0x3c, !PT ;  /* 0x0000000009097212 */ /* 0x000fe200078e3cff */
[----:B------:R-:W-:Y:S01]  /*43a0*/  USEL UR11, UR11, URZ, UP0 ;  /* 0x000000ff0b0b7287 */ /* 0x000fe20008000000 */
[----:B------:R1:W-:Y:S03]  /*43b0*/  UTCBAR [UR14], URZ ;  /* 0x000000ff0e0073e9 */ /* 0x0003e600080000ff */
[----:B------:R-:W-:Y:S01]  /*43c0*/  LOP3.LUT R11, R11, UR5, RZ, 0x3c, !PT ;  /* 0x000000050b0b7c12 */ /* 0x000fe2000f8e3cff */
[----:B------:R-:W-:Y:S07]  /*43d0*/  @P1 BRA `(.L_x_84) ;  /* 0xfffffff800dc1947 */ /* 0x000fee000383ffff */
[----:B------:R-:W2:Y:S01]  /*43e0*/  S2UR UR4, SR_CgaCtaId ;  /* 0x00000000000479c3 */ /* 0x000ea20000008800 */
[----:B------:R-:W-:Y:S01]  /*43f0*/  ELECT P0, URZ, PT ;  /* 0x0000000000ff782f */ /* 0x000fe20003800000 */
[----:B------:R-:W-:Y:S01]  /*4400*/  IMAD.MOV.U32 R0, RZ, RZ, 0x1 ;  /* 0x00000001ff007424 */ /* 0x000fe200078e00ff */
[----:B------:R-:W-:Y:S01]  /*4410*/  UIADD3 UR9, UPT, UPT, UR9, 0x240, URZ ;  /* 0x0000024009097890 */ /* 0x000fe2000fffe0ff */
[----:B------:R-:W-:Y:S01]  /*4420*/  SHF.L.U32 R2, R11, 0x1f, RZ ;  /* 0x0000001f0b027819 */ /* 0x000fe200000006ff */
[----:B------:R-:W-:-:S03]  /*4430*/  UMOV UR5, 0x40 ;  /* 0x0000004000057882 */ /* 0x000fc60000000000 */
[----:B------:R-:W-:Y:S01]  /*4440*/  UVIRTCOUNT.DEALLOC.SMPOOL 0x80 ;  /* 0x000000800000784c */ /* 0x000fe20000000000 */
[----:B--2---:R-:W-:Y:S02]  /*4450*/  ULEA UR4, UR4, UR5, 0x18 ;  /* 0x0000000504047291 */ /* 0x004fe4000f8ec0ff */
[----:B------:R-:W-:-:S07]  /*4460*/  ULEA UR5, UR11, UR9, 0x3 ;  /* 0x000000090b057291 */ /* 0x000fce000f8e18ff */
[----:B------:R2:W-:Y:S02]  /*4470*/  @P0 STS.U8 [UR4+0x1c], R0 ;  /* 0x00001c00ff000988 */ /* 0x0005e40008000004 */
[----:B------:R-:W3:Y:S02]  /*4480*/  SYNCS.PHASECHK.TRANS64.TRYWAIT P0, [UR5], R2 ;  /* 0x00000002ff0075a7 */ /* 0x000ee40008001105 */
[----:B--23--:R-:W-:Y:S05]  /*4490*/  @!P0 BRA `(.L_x_85) ;  /* 0x0000005400e88947 */ /* 0x00cfea0003800000 */
.L_x_215:
[----:B------:R-:W-:-:S04]  /*44a0*/  UIADD3 UR6, UPT, UPT, UR11, 0x1, URZ ;  /* 0x000000010b067890 */ /* 0x000fc8000fffe0ff */
[----:B------:R-:W-:-:S04]  /*44b0*/  UISETP.NE.AND UP0, UPT, UR6, 0x4, UPT ;  /* 0x000000040600788c */ /* 0x000fc8000bf05270 */
[----:B------:R-:W-:Y:S02]  /*44c0*/  USEL UR7, URZ, 0x1, UP0 ;  /* 0x00000001ff077887 */ /* 0x000fe40008000000 */
[----:B------:R-:W-:-:S04]  /*44d0*/  USEL UR6, UR6, URZ, UP0 ;  /* 0x000000ff06067287 */ /* 0x000fc80008000000 */
[----:B------:R-:W-:Y:S01]  /*44e0*/  ULEA UR5, UR6, UR9, 0x3 ;  /* 0x0000000906057291 */ /* 0x000fe2000f8e18ff */
[----:B--2---:R-:W-:-:S04]  /*44f0*/  LOP3.LUT R2, R11, UR7, RZ, 0x3c, !PT ;  /* 0x000000070b027c12 */ /* 0x004fc8000f8e3cff */
[----:B------:R-:W-:-:S04]  /*4500*/  SHF.L.U32 R3, R2, 0x1f, RZ ;  /* 0x0000001f02037819 */ /* 0x000fc800000006ff */
[----:B------:R-:W2:Y:S02]  /*4510*/  SYNCS.PHASECHK.TRANS64.TRYWAIT P0, [UR5], R3 ;  /* 0x00000003ff0075a7 */ /* 0x000ea40008001105 */
[----:B--2---:R-:W-:Y:S05]  /*4520*/  @!P0 BRA `(.L_x_86) ;  /* 0x0000005400dc8947 */ /* 0x004fea0003800000 */
.L_x_217:
[----:B------:R-:W-:-:S04]  /*4530*/  UIADD3 UR6, UPT, UPT, UR6, 0x1, URZ ;  /* 0x0000000106067890 */ /* 0x000fc8000fffe0ff */
[----:B------:R-:W-:-:S04]  /*4540*/  UISETP.NE.AND UP0, UPT, UR6, 0x4, UPT ;  /* 0x000000040600788c */ /* 0x000fc8000bf05270 */
[----:B------:R-:W-:Y:S02]  /*4550*/  USEL UR7, URZ, 0x1, UP0 ;  /* 0x00000001ff077887 */ /* 0x000fe40008000000 */
[----:B------:R-:W-:-:S04]  /*4560*/  USEL UR6, UR6, URZ, UP0 ;  /* 0x000000ff06067287 */ /* 0x000fc80008000000 */
[----:B------:R-:W-:Y:S01]  /*4570*/  ULEA UR5, UR6, UR9, 0x3 ;  /* 0x0000000906057291 */ /* 0x000fe2000f8e18ff */
[----:B------:R-:W-:-:S04]  /*4580*/  LOP3.LUT R2, R2, UR7, RZ, 0x3c, !PT ;  /* 0x0000000702027c12 */ /* 0x000fc8000f8e3cff */
[----:B--2---:R-:W-:-:S04]  /*4590*/  SHF.L.U32 R3, R2, 0x1f, RZ ;  /* 0x0000001f02037819 */ /* 0x004fc800000006ff */
[----:B------:R-:W2:Y:S02]  /*45a0*/  SYNCS.PHASECHK.TRANS64.TRYWAIT P0, [UR5], R3 ;  /* 0x00000003ff0075a7 */ /* 0x000ea40008001105 */
[----:B--2---:R-:W-:Y:S05]  /*45b0*/  @!P0 BRA `(.L_x_87) ;  /* 0x0000005400d08947 */ /* 0x004fea0003800000 */
.L_x_219:
[----:B------:R-:W-:-:S04]  /*45c0*/  UIADD3 UR6, UPT, UPT, UR6, 0x1, URZ ;  /* 0x0000000106067890 */ /* 0x000fc8000fffe0ff */
[----:B------:R-:W-:-:S04]  /*45d0*/  UISETP.NE.AND UP0, UPT, UR6, 0x4, UPT ;  /* 0x000000040600788c */ /* 0x000fc8000bf05270 */
[----:B------:R-:W-:Y:S02]  /*45e0*/  USEL UR5, URZ, 0x1, UP0 ;  /* 0x00000001ff057887 */ /* 0x000fe40008000000 */
[----:B------:R-:W-:-:S04]  /*45f0*/  USEL UR6, UR6, URZ, UP0 ;  /* 0x000000ff06067287 */ /* 0x000fc80008000000 */
[----:B------:R-:W-:Y:S01]  /*4600*/  ULEA UR6, UR6, UR9, 0x3 ;  /* 0x0000000906067291 */ /* 0x000fe2000f8e18ff */
[----:B------:R-:W-:-:S04]  /*4610*/  LOP3.LUT R2, R2, UR5, RZ, 0x3c, !PT ;  /* 0x0000000502027c12 */ /* 0x000fc8000f8e3cff */
[----:B------:R-:W-:-:S04]  /*4620*/  SHF.L.U32 R2, R2, 0x1f, RZ ;  /* 0x0000001f02027819 */ /* 0x000fc800000006ff */
[----:B------:R-:W3:Y:S02]  /*4630*/  SYNCS.PHASECHK.TRANS64.TRYWAIT P0, [UR6], R2 ;  /* 0x00000002ff0075a7 */ /* 0x000ee40008001106 */
[----:B---3--:R-:W-:Y:S05]  /*4640*/  @!P0 BRA `(.L_x_88) ;  /* 0x0000005400c48947 */ /* 0x008fea0003800000 */
.L_x_221:
[----:B------:R-:W-:Y:S01]  /*4650*/  NOP ;  /* 0x0000000000007918 */ /* 0x000fe20000000000 */
[----:B--2---:R-:W2:Y:S01]  /*4660*/  LDS R0, [UR4+0x14] ;  /* 0x00001404ff007984 */ /* 0x004ea20008000800 */
[----:B------:R-:W-:Y:S01]  /*4670*/  ULOP3.LUT UR6, UR12, 0xffff, URZ, 0xc0, !UPT ;  /* 0x0000ffff0c067892 */ /* 0x000fe2000f8ec0ff */
[----:B------:R-:W-:Y:S01]  /*4680*/  UMOV UR8, 0xffff ;  /* 0x0000ffff00087882 */ /* 0x000fe20000000000 */
[----:B------:R-:W-:Y:S02]  /*4690*/  UMOV UR5, 0x1 ;  /* 0x0000000100057882 */ /* 0x000fe40000000000 */
[----:B------:R-:W-:-:S04]  /*46a0*/  USHF.R.U32.HI UR6, URZ, 0x5, UR6 ;  /* 0x00000005ff067899 */ /* 0x000fc80008011606 */
[----:B------:R-:W-:Y:S02]  /*46b0*/  USHF.L.U32 UR8, UR8, UR6, URZ ;  /* 0x0000000608087299 */ /* 0x000fe400080006ff */
[----:B------:R-:W-:-:S04]  /*46c0*/  USHF.L.U32 UR5, UR5, UR6, URZ ;  /* 0x0000000605057299 */ /* 0x000fc800080006ff */
[----:B--2---:R-:W-:-:S04]  /*46d0*/  LOP3.LUT R0, R0, UR8, RZ, 0xc0, !PT ;  /* 0x0000000800007c12 */ /* 0x004fc8000f8ec0ff */
[----:B------:R-:W-:-:S13]  /*46e0*/  ISETP.NE.AND P0, PT, R0, UR8, PT ;  /* 0x0000000800007c0c */ /* 0x000fda000bf05270 */
[----:B------:R-:W-:Y:S05]  /*46f0*/  @P0 BRA `(.L_x_89) ;  /* 0x0000000000580947 */ /* 0x000fea0003800000 */
[----:B------:R-:W2:Y:S02]  /*4700*/  LDS R0, [UR4+0x18] ;  /* 0x00001804ff007984 */ /* 0x000ea40008000800 */
[----:B--2---:R-:W-:-:S04]  /*4710*/  LOP3.LUT R0, R0, UR5, RZ, 0xc0, !PT ;  /* 0x0000000500007c12 */ /* 0x004fc8000f8ec0ff */
[----:B------:R-:W-:-:S13]  /*4720*/  ISETP.NE.AND P0, PT, R0, UR5, PT ;  /* 0x0000000500007c0c */ /* 0x000fda000bf05270 */
[----:B------:R-:W-:Y:S05]  /*4730*/  @P0 BRA `(.L_x_90) ;  /* 0x00000000003c0947 */ /* 0x000fea0003800000 */
[----:B------:R-:W2:Y:S01]  /*4740*/  S2R R2, SR_LANEID ;  /* 0x0000000000027919 */ /* 0x000ea20000000000 */
[----:B------:R-:W-:Y:S01]  /*4750*/  ULOP3.LUT UR8, URZ, UR8, URZ, 0x33, !UPT ;  /* 0x00000008ff087292 */ /* 0x000fe2000f8e33ff */
[----:B------:R-:W-:Y:S02]  /*4760*/  VOTEU.ANY UR7, UPT, PT ;  /* 0x0000000000077886 */ /* 0x000fe400038e0100 */
[----:B------:R-:W-:-:S03]  /*4770*/  UFLO.U32 UR7, UR7 ;  /* 0x00000007000772bd */ /* 0x000fc600080e0000 */
[----:B------:R-:W-:-:S04]  /*4780*/  IMAD.U32 R0, RZ, RZ, UR8 ;  /* 0x00000008ff007e24 */ /* 0x000fc8000f8e00ff */
[----:B------:R3:W1:Y:S02]  /*4790*/  REDUX UR6, R0 ;  /* 0x00000000000673c4 */ /* 0x0006640000000000 */
[----:B------:R1:W-:Y:S01]  /*47a0*/  UTCATOMSWS.AND URZ, UR8 ;  /* 0x0000000800ff79e3 */ /* 0x0003e20008000000 */
[----:B--2---:R-:W-:Y:S02]  /*47b0*/  ISETP.EQ.U32.AND P0, PT, R2, UR7, PT ;  /* 0x0000000702007c0c */ /* 0x004fe4000bf02070 */
[----:B---3--:R-:W-:Y:S02]  /*47c0*/  LOP3.LUT R0, RZ, UR5, RZ, 0x33, !PT ;  /* 0x00000005ff007c12 */ /* 0x008fe4000f8e33ff */
[----:B-1----:R-:W-:Y:S02]  /*47d0*/  MOV R2, UR6 ;  /* 0x0000000600027c02 */ /* 0x002fe40008000f00 */
[----:B------:R-:W1:Y:S07]  /*47e0*/  REDUX UR5, R0 ;  /* 0x00000000000573c4 */ /* 0x000e6e0000000000 */
[----:B------:R2:W-:Y:S01]  /*47f0*/  @P0 ATOMS.AND RZ, [UR4+0x14], R2 ;  /* 0x00001402ffff098c */ /* 0x0005e2000a800004 */
[----:B-1----:R-:W-:-:S05]  /*4800*/  IMAD.U32 R0, RZ, RZ, UR5 ;  /* 0x00000005ff007e24 */ /* 0x002fca000f8e00ff */
[----:B------:R2:W-:Y:S01]  /*4810*/  @P0 ATOMS.AND RZ, [UR4+0x18], R0 ;  /* 0x00001800ffff098c */ /* 0x0005e2000a800004 */
[----:B------:R-:W-:Y:S05]  /*4820*/  BRA `(.L_x_91) ;  /* 0x0000000000147947 */ /* 0x000fea0003800000 */
.L_x_90:
[----:B------:R-:W-:Y:S02]  /*4830*/  MOV R2, 0x4850 ;  /* 0x0000485000027802 */ /* 0x000fe40000000f00 */
[----:B-1--45:R-:W-:Y:S05]  /*4840*/  CALL.REL.NOINC `($__internal_0_$__cuda_sm10x_tcgen05_guardrail_trap_col_being_dealloced_not_returned_by_alloc) ;  /* 0x0000005800687944 */ /* 0x032fea0003c00000 */
[----:B------:R-:W-:Y:S05]  /*4850*/  BRA `(.L_x_91) ;  /* 0x0000000000087947 */ /* 0x000fea0003800000 */
.L_x_89:
[----:B------:R-:W-:Y:S02]  /*4860*/  MOV R2, 0x4880 ;  /* 0x0000488000027802 */ /* 0x000fe40000000f00 */
[----:B-1--45:R-:W-:Y:S05]  /*4870*/  CALL.REL.NOINC `($__internal_2_$__cuda_sm10x_tcgen05_guardrail_trap_unallocated_columns_being_dealloced) ;  /* 0x0000005800747944 */ /* 0x032fea0003c00000 */
.L_x_91:
[----:B------:R-:W-:Y:S01]  /*4880*/  NOP ;  /* 0x0000000000007918 */ /* 0x000fe20000000000 */
[----:B------:R-:W-:Y:S05]  /*4890*/  EXIT ;  /* 0x000000000000794d */ /* 0x000fea0003800000 */
.L_x_73:
[----:B------:R-:W-:-:S09]  /*48a0*/  UISETP.NE.OR UP2, UPT, UR8, 0x3, !UP2 ;  /* 0x000000030800788c */ /* 0x000fd2000d745670 */
[----:B------:R-:W-:Y:S05]  /*48b0*/  BRA.U UP2, `(.L_x_92) ;  /* 0x0000000d02a47547 */ /* 0x000fea000b800000 */
[----:B------:R-:W1:Y:S01]  /*48c0*/  LDC R0, c[0x0][0xb30] ;  /* 0x0002cc00ff007b82 */ /* 0x000e620000000800 */
[----:B------:R-:W2:Y:S01]  /*48d0*/  LDCU.64 UR8, c[0x0][0x888] ;  /* 0x00011100ff0877ac */ /* 0x000ea20008000a00 */
[----:B------:R-:W-:Y:S02]  /*48e0*/  HFMA2 R27, -RZ, RZ, 0, 0 ;  /* 0x00000000ff1b7431 */ /* 0x000fe400000001ff */
[----:B------:R-:W-:Y:S01]  /*48f0*/  IMAD.MOV.U32 R29, RZ, RZ, 0x1 ;  /* 0x00000001ff1d7424 */ /* 0x000fe200078e00ff */
[----:B------:R-:W-:Y:S01]  /*4900*/  MOV R25, 0x2000 ;  /* 0x0000200000197802 */ /* 0x000fe20000000f00 */
[----:B------:R-:W4:Y:S01]  /*4910*/  LDCU.64 UR4, c[0x0][0x890] ;  /* 0x00011200ff0477ac */ /* 0x000f220008000a00 */
[----:B------:R-:W-:Y:S01]  /*4920*/  IMAD.MOV.U32 R28, RZ, RZ, RZ ;  /* 0x000000ffff1c7224 */ /* 0x000fe200078e00ff */
[----:B------:R-:W3:Y:S01]  /*4930*/  LDC R24, c[0x0][0x370] ;  /* 0x0000dc00ff187b82 */ /* 0x000ee20000000800 */
[----:B------:R-:W-:Y:S01]  /*4940*/  UMOV UR7, 0x400 ;  /* 0x0000040000077882 */ /* 0x000fe20000000000 */
[----:B------:R-:W-:-:S02]  /*4950*/  UPLOP3.LUT UP1, UPT, UPT, UPT, UPT, 0x40, 0x4 ;  /* 0x000000000004789c */ /* 0x000fc40003f2e870 */
[----:B------:R-:W-:-:S04]  /*4960*/  ULEA UR7, UR37, UR7, 0x18 ;  /* 0x0000000725077291 */ /* 0x000fc8000f8ec0ff */
[----:B------:R-:W3:Y:S01]  /*4970*/  LDC R3, c[0x0][0xb0c] ;  /* 0x0002c300ff037b82 */ /* 0x000ee20000000800 */
[----:B------:R-:W-:Y:S02]  /*4980*/  UIADD3 UR13, UPT, UPT, UR7, 0x1d0, URZ ;  /* 0x000001d0070d7890 */ /* 0x000fe4000fffe0ff */
[----:B--2---:R-:W-:Y:S02]  /*4990*/  UISETP.NE.U32.AND UP2, UPT, UR8, URZ, UPT ;  /* 0x000000ff0800728c */ /* 0x004fe4000bf45070 */
[----:B------:R-:W-:Y:S02]  /*49a0*/  UIADD3 UR25, UPT, UPT, UR7, 0x1c0, URZ ;  /* 0x000001c007197890 */ /* 0x000fe4000fffe0ff */
[----:B----4-:R-:W-:Y:S01]  /*49b0*/  UISETP.NE.U32.AND UP3, UPT, UR4, URZ, UPT ;  /* 0x000000ff0400728c */ /* 0x010fe2000bf65070 */
[----:B------:R-:W2:Y:S01]  /*49c0*/  LDC R18, c[0x0][0xb20] ;  /* 0x0002c800ff127b82 */ /* 0x000ea20000000800 */
[----:B-1----:R-:W-:Y:S01]  /*49d0*/  ISETP.NE.AND P1, PT, R0, 0x1, PT ;  /* 0x000000010000780c */ /* 0x002fe20003f25270 */
[----:B------:R-:W-:-:S02]  /*49e0*/  UISETP.NE.AND.EX UP2, UPT, UR9, URZ, UPT, UP2 ;  /* 0x000000ff0900728c */ /* 0x000fc4000bf45320 */
[----:B------:R-:W-:Y:S02]  /*49f0*/  UIADD3 UR17, UPT, UPT, UR7, 0x1c8, URZ ;  /* 0x000001c807117890 */ /* 0x000fe4000fffe0ff */
[----:B------:R-:W-:Y:S02]  /*4a00*/  UPRMT UR13, UR37, 0x654, UR13 ;  /* 0x00000654250d7896 */ /* 0x000fe4000800000d */
[----:B------:R-:W1:Y:S01]  /*4a10*/  LDC.64 R30, c[0x0][0x348] ;  /* 0x0000d200ff1e7b82 */ /* 0x000e620000000a00 */
[----:B------:R-:W-:-:S07]  /*4a20*/  UISETP.NE.AND.EX UP3, UPT, UR5, URZ, UPT, UP3 ;  /* 0x000000ff0500728c */ /* 0x000fce000bf65330 */
[----:B------:R-:W4:Y:S08]  /*4a30*/  LDC.64 R16, c[0x0][0xb10] ;  /* 0x0002c400ff107b82 */ /* 0x000f300000000a00 */
[----:B------:R-:W1:Y:S08]  /*4a40*/  LDC.64 R6, c[0x0][0xb18] ;  /* 0x0002c600ff067b82 */ /* 0x000e700000000a00 */
[----:B------:R-:W1:Y:S08]  /*4a50*/  LDC.64 R4, c[0x0][0xb28] ;  /* 0x0002ca00ff047b82 */ /* 0x000e700000000a00 */
[----:B--23--:R-:W1:Y:S02]  /*4a60*/  LDC R19, c[0x0][0x374] ;  /* 0x0000dd00ff137b82 */ /* 0x00ce640000000800 */
.L_x_102:
[C---:B------:R-:W-:Y:S02]  /*4a70*/  LEA R0, R28.reuse, UR7, 0x3 ;  /* 0x000000071c007c11 */ /* 0x040fe4000f8e18ff */
[----:B------:R-:W-:Y:S02]  /*4a80*/  SHF.L.U32 R2, R27, 0x1f, RZ ;  /* 0x0000001f1b027819 */ /* 0x000fe400000006ff */
[----:B------:R-:W-:Y:S02]  /*4a90*/  LEA R20, R28, UR7, 0x4 ;  /* 0x000000071c147c11 */ /* 0x000fe4000f8e20ff */
[----:B--2---:R-:W2:Y:S02]  /*4aa0*/  SYNCS.PHASECHK.TRANS64.TRYWAIT P0, [R0+URZ+0x200], R2 ;  /* 0x00020002000075a7 */ /* 0x004ea400080011ff */
[----:B--2---:R-:W-:Y:S05]  /*4ab0*/  @!P0 BRA `(.L_x_93) ;  /* 0x0000005000c08947 */ /* 0x004fea0003800000 */
.L_x_222:
[----:B------:R-:W-:Y:S01]  /*4ac0*/  ISETP.GE.AND P0, PT, R37, 0x1, PT ;  /* 0x000000012500780c */ /* 0x000fe20003f06270 */
[----:B------:R-:W3:Y:S01]  /*4ad0*/  LDS.128 R20, [R20+0x290] ;  /* 0x0002900014147984 */ /* 0x000ee20000000c00 */
[----:B--2---:R-:W-:Y:S01]  /*4ae0*/  VIADD R0, R0, 0x210 ;  /* 0x0000021000007836 */ /* 0x004fe20000000000 */
[----:B------:R-:W-:Y:S01]  /*4af0*/  @!PT LDS RZ, [RZ] ;  /* 0x00000000fffff984 */ /* 0x000fe20000000800 */
[----:B------:R-:W-:Y:S01]  /*4b00*/  @!PT LDS RZ, [RZ] ;  /* 0x00000000fffff984 */ /* 0x000fe20000000800 */
[----:B------:R-:W-:Y:S01]  /*4b10*/  @!PT LDS RZ, [RZ] ;  /* 0x00000000fffff984 */ /* 0x000fe20000000800 */
[----:B------:R-:W-:Y:S01]  /*4b20*/  @!PT LDS RZ, [RZ] ;  /* 0x00000000fffff984 */ /* 0x000fe20000000800 */
[----:B------:R2:W-:Y:S06]  /*4b30*/  MEMBAR.ALL.CTA ;  /* 0x0000000000007992 */ /* 0x0005ec0000008000 */
[----:B--2---:R-:W2:Y:S01]  /*4b40*/  FENCE.VIEW.ASYNC.S ;  /* 0x00000000000073c6 */ /* 0x004ea20000000000 */
[----:B------:R-:W-:Y:S04]  /*4b50*/  PRMT R0, RZ, 0x654, R0 ;  /* 0x00000654ff007816 */ /* 0x000fe80000000000 */
[----:B--2---:R2:W-:Y:S01]  /*4b60*/  SYNCS.ARRIVE.TRANS64.RED.A1T0 RZ, [R0+URZ], RZ ;  /* 0x000000ff00ff79a7 */ /* 0x0045e200081004ff */
[----:B---3--:R-:W-:Y:S11]  /*4b70*/  LOP3.LUT P3, RZ, R22, 0x1, RZ, 0xc0, !PT ;  /* 0x0000000116ff7812 */ /* 0x008ff6000786c0ff */
[----:B------:R-:W-:Y:S02]  /*4b80*/  @!UPT UIADD3 URZ, UPT, UPT, URZ, URZ, URZ ;  /* 0x000000fffffff290 */ /* 0x000fe4000fffe0ff */
[----:B------:R-:W-:Y:S02]  /*4b90*/  @P3 MOV R11, R20 ;  /* 0x00000014000b3202 */ /* 0x000fe40000000f00 */
[----:B------:R-:W-:Y:S01]  /*4ba0*/  @P3 LOP3.LUT R10, R21, 0xffff, RZ, 0xc0, !PT ;  /* 0x0000ffff150a3812 */ /* 0x000fe200078ec0ff */
[----:B--2---:R-:W-:Y:S06]  /*4bb0*/  @!P0 BRA `(.L_x_94) ;  /* 0x0000000000a48947 */ /* 0x004fec0003800000 */
[-C--:B-1----:R-:W-:Y:S01]  /*4bc0*/  IMAD.HI.U32 R0, R19, R7.reuse, RZ ;  /* 0x0000000713007227 */ /* 0x082fe200078e00ff */
[----:B------:R-:W-:Y:S02]  /*4bd0*/  ISETP.NE.AND P0, PT, R6, 0x1, PT ;  /* 0x000000010600780c */ /* 0x000fe40003f05270 */
[----:B------:R-:W-:Y:S01]  /*4be0*/  ISETP.NE.AND P2, PT, R37, 0x1, PT ;  /* 0x000000012500780c */ /* 0x000fe20003f45270 */
[----:B----4-:R-:W-:Y:S01]  /*4bf0*/  IMAD.HI.U32 R9, R24, R16, RZ ;  /* 0x0000001018097227 */ /* 0x010fe200078e00ff */
[----:B------:R-:W-:Y:S02]  /*4c00*/  SHF.R.U32.HI R0, RZ, R18, R0 ;  /* 0x00000012ff007219 */ /* 0x000fe40000011600 */
[----:B------:R-:W-:Y:S01]  /*4c10*/  ISETP.NE.AND P4, PT, R3, 0x1, PT ;  /* 0x000000010300780c */ /* 0x000fe20003f85270 */
[----:B------:R-:W-:Y:S01]  /*4c20*/  IMAD.HI.U32 R13, R10, R7, RZ ;  /* 0x000000070a0d7227 */ /* 0x000fe200078e00ff */
[----:B------:R-:W-:Y:S02]  /*4c30*/  SHF.R.U32.HI R9, RZ, R17, R9 ;  /* 0x00000011ff097219 */ /* 0x000fe40000011609 */
[----:B------:R-:W-:Y:S01]  /*4c40*/  SEL R0, R19, R0, !P0 ;  /* 0x0000000013007207 */ /* 0x000fe20004000000 */
[----:B------:R-:W-:Y:S01]  /*4c50*/  IMAD.HI.U32 R12, R11, R16, RZ ;  /* 0x000000100b0c7227 */ /* 0x000fe200078e00ff */
[----:B------:R-:W-:Y:S03]  /*4c60*/  SEL R9, R24, R9, !P4 ;  /* 0x0000000918097207 */ /* 0x000fe60006000000 */
[-C--:B------:R-:W-:Y:S01]  /*4c70*/  IMAD.HI.U32 R8, R0, R4.reuse, RZ ;  /* 0x0000000400087227 */ /* 0x080fe200078e00ff */
[----:B------:R-:W-:Y:S03]  /*4c80*/  SHF.R.U32.HI R12, RZ, R17, R12 ;  /* 0x00000011ff0c7219 */ /* 0x000fe6000001160c */
[----:B------:R-:W-:Y:S01]  /*4c90*/  IMAD.HI.U32 R2, R9, R4, RZ ;  /* 0x0000000409027227 */ /* 0x000fe200078e00ff */
[-C--:B------:R-:W-:Y:S02]  /*4ca0*/  @P2 SHF.R.U32.HI R0, RZ, R5.reuse, R8 ;  /* 0x00000005ff002219 */ /* 0x080fe40000011608 */
[----:B------:R-:W-:Y:S02]  /*4cb0*/  SHF.R.U32.HI R8, RZ, R18, R13 ;  /* 0x00000012ff087219 */ /* 0x000fe4000001160d */
[----:B------:R-:W-:Y:S01]  /*4cc0*/  @P2 SHF.R.U32.HI R9, RZ, R5, R2 ;  /* 0x00000005ff092219 */ /* 0x000fe20000011602 */
[----:B------:R-:W-:Y:S01]  /*4cd0*/  IMAD R0, R37, R0, RZ ;  /* 0x0000000025007224 */ /* 0x000fe200078e02ff */
[----:B------:R-:W-:Y:S02]  /*4ce0*/  SEL R8, R10, R8, !P0 ;  /* 0x000000080a087207 */ /* 0x000fe40004000000 */
[----:B------:R-:W-:Y:S01]  /*4cf0*/  SEL R2, R11, R12, !P4 ;  /* 0x0000000c0b027207 */ /* 0x000fe20006000000 */
[C---:B------:R-:W-:Y:S01]  /*4d00*/  IMAD R12, R37.reuse, R9, RZ ;  /* 0x00000009250c7224 */ /* 0x040fe200078e02ff */
[C---:B------:R-:W-:Y:S01]  /*4d10*/  ISETP.GE.AND P0, PT, R8.reuse, R0, PT ;  /* 0x000000000800720c */ /* 0x040fe20003f06270 */
[----:B------:R-:W-:Y:S03]  /*4d20*/  IMAD.HI.U32 R0, R8, R4, RZ ;  /* 0x0000000408007227 */ /* 0x000fe600078e00ff */
[----:B------:R-:W-:Y:S02]  /*4d30*/  ISETP.GE.OR P0, PT, R2, R12, P0 ;  /* 0x0000000c0200720c */ /* 0x000fe40000706670 */
[-C--:B------:R-:W-:Y:S04]  /*4d40*/  SHF.R.U32.HI R0, RZ, R5.reuse, R0 ;  /* 0x00000005ff007219 */ /* 0x080fe80000011600 */
[----:B------:R-:W-:Y:S05]  /*4d50*/  SEL R13, R8, R0, !P2 ;  /* 0x00000000080d7207 */ /* 0x000fea0005000000 */
[----:B------:R-:W-:Y:S02]  /*4d60*/  IMAD.MOV R12, RZ, RZ, -R13 ;  /* 0x000000ffff0c7224 */ /* 0x000fe400078e0a0d */
[C---:B------:R-:W-:Y:S04]  /*4d70*/  @!P0 IMAD.HI.U32 R0, R2.reuse, R4, RZ ;  /* 0x0000000402008227 */ /* 0x040fe800078e00ff */
[----:B------:R-:W-:Y:S01]  /*4d80*/  IMAD R12, R37, R12, R8 ;  /* 0x0000000c250c7224 */ /* 0x000fe200078e0208 */
[----:B------:R-:W-:Y:S04]  /*4d90*/  @!P0 SHF.R.U32.HI R0, RZ, R5, R0 ;  /* 0x00000005ff008219 */ /* 0x000fe80000011600 */
[----:B------:R-:W-:Y:S04]  /*4da0*/  @!P0 SEL R0, R2, R0, !P2 ;  /* 0x0000000002008207 */ /* 0x000fe80005000000 */
[----:B------:R-:W-:Y:S01]  /*4db0*/  @!P0 IADD3 R13, PT, PT, R13, -R0, RZ ;  /* 0x800000000d0d8210 */ /* 0x000fe20007ffe0ff */
[----:B------:R-:W-:Y:S01]  /*4dc0*/  @!P0 IMAD R0, R9, R12, R0 ;  /* 0x0000000c09008224 */ /* 0x000fe200078e0200 */
[----:B------:R-:W-:Y:S01]  /*4dd0*/  IADD3 R9, PT, PT, -R8, RZ, RZ ;  /* 0x000000ff08097210 */ /* 0x000fe20007ffe1ff */
[--C-:B------:R-:W-:Y:S02]  /*4de0*/  IMAD.MOV R12, RZ, RZ, -R2.reuse ;  /* 0x000000ffff0c7224 */ /* 0x100fe400078e0a02 */
[----:B------:R-:W-:Y:S02]  /*4df0*/  @!P0 IMAD R8, R13, R37, R2 ;  /* 0x000000250d088224 */ /* 0x000fe400078e0202 */
[----:B------:R-:W-:Y:S02]  /*4e00*/  @!P0 IMAD.MOV.U32 R2, RZ, RZ, R0 ;  /* 0x000000ffff028224 */ /* 0x000fe400078e0000 */
[----:B------:R-:W-:Y:S02]  /*4e10*/  IMAD R11, R3, R12, R11 ;  /* 0x0000000c030b7224 */ /* 0x000fe400078e020b */
[----:B------:R-:W-:Y:S02]  /*4e20*/  IMAD R10, R6, R9, R10 ;  /* 0x00000009060a7224 */ /* 0x000fe400078e020a */
[----:B------:R-:W-:Y:S02]  /*4e30*/  IMAD R11, R2, R3, R11 ;  /* 0x00000003020b7224 */ /* 0x000fe400078e020b */
[----:B------:R-:W-:Y:S02]  /*4e40*/  IMAD R10, R8, R6, R10 ;  /* 0x00000006080a7224 */ /* 0x000fe400078e020a */
.L_x_94:
[----:B------:R-:W-:Y:S05]  /*4e50*/  BRA.U UP1, `(.L_x_95) ;  /* 0x0000000101107547 */ /* 0x000fea000b800000 */
[----:B------:R-:W-:Y:S04]  /*4e60*/  MOV R2, UR6 ;  /* 0x0000000600027c02 */ /* 0x000fe80008000f00 */
[----:B------:R-:W-:Y:S04]  /*4e70*/  SHF.L.U32 R2, R2, 0x1f, RZ ;  /* 0x0000001f02027819 */ /* 0x000fe800000006ff */
[----:B------:R-:W2:Y:S02]  /*4e80*/  SYNCS.PHASECHK.TRANS64.TRYWAIT P0, [UR7+0x1f8], R2 ;  /* 0x0001f802ff0075a7 */ /* 0x000ea40008001107 */
[----:B--2---:R-:W-:Y:S05]  /*4e90*/  @!P0 BRA `(.L_x_96) ;  /* 0x0000004c00dc8947 */ /* 0x004fea0003800000 */
.L_x_95:
[----:B------:R-:W-:Y:S02]  /*4ea0*/  R2UR UR27, R15 ;  /* 0x000000000f1b72ca */ /* 0x000fe400000e0000 */
[----:B------:R-:W-:Y:S02]  /*4eb0*/  R2UR UR26, R14 ;  /* 0x000000000e1a72ca */ /* 0x000fe400000e0000 */
[----:B------:R-:W-:Y:S02]  /*4ec0*/  ISETP.NE.U32.AND P2, PT, RZ, UR4, PT ;  /* 0x00000004ff007c0c */ /* 0x000fe4000bf45070 */
[----:B------:R-:W-:Y:S02]  /*4ed0*/  SHF.L.U32 R14, R29, 0x1f, RZ ;  /* 0x0000001f1d0e7819 */ /* 0x000fe400000006ff */
[----:B------:R-:W-:Y:S05]  /*4ee0*/  ISETP.NE.AND.EX P2, PT, RZ, UR5, PT, P2 ;  /* 0x00000005ff007c0c */ /* 0x000fea000bf45320 */
[----:B------:R-:W-:Y:S02]  /*4ef0*/  USHF.L.U32 UR27, UR27, 0x7, URZ ;  /* 0x000000071b1b7899 */ /* 0x000fe400080006ff */
[----:B------:R-:W-:Y:S01]  /*4f00*/  UIMAD UR26, UR26, 0x60, URZ ;  /* 0x000000601a1a78a4 */ /* 0x000fe2000f8e02ff */
[----:B------:R-:W-:Y:S11]  /*4f10*/  BRA.U !UP3, `(.L_x_97) ;  /* 0x000000010b347547 */ /* 0x000ff6000b800000 */
[----:B------:R-:W-:Y:S01]  /*4f20*/  UPLOP3.LUT UP0, UPT, UPT, UPT, UP2, 0x80, 0x8 ;  /* 0x000000000008789c */ /* 0x000fe20003f0f020 */
[----:B--2---:R-:W-:Y:S02]  /*4f30*/  HFMA2 R0, -RZ, RZ, 0, 5.9604644775390625e-08 ;  /* 0x00000001ff007431 */ /* 0x004fe400000001ff */
[----:B------:R-:W-:Y:S03]  /*4f40*/  IMAD.MOV.U32 R88, RZ, RZ, 0x1 ;  /* 0x00000001ff587424 */ /* 0x000fe600078e00ff */
[----:B------:R-:W-:Y:S05]  /*4f50*/  PLOP3.LUT P0, PT, PT, PT, UP0, 0x80, 0x8 ;  /* 0x000000000008781c */ /* 0x000fea0003f0f008 */
[----:B------:R-:W2:Y:S01]  /*4f60*/  @UP0 LDCU.64 UR10, c[0x0][0x888] ;  /* 0x00011100ff0a07ac */ /* 0x000ea20008000a00 */
[----:B------:R-:W-:Y:S07]  /*4f70*/  @UP0 UIMAD UR8, UR36, UR4, URZ ;  /* 0x00000004240802a4 */ /* 0x000fee000f8e02ff */
[----:B------:R-:W-:Y:S01]  /*4f80*/  @!P0 PRMT R88, R0, 0x7610, R88 ;  /* 0x0000761000588816 */ /* 0x000fe20000000058 */
[----:B--2---:R-:W-:Y:S03]  /*4f90*/  @UP0 UIMAD.WIDE UR10, UR8, 0x4, UR10 ;  /* 0x00000004080a08a5 */ /* 0x004fe6000f8e020a */
[----:B------:R-:W2:Y:S03]  /*4fa0*/  @!UP0 LDCU UR8, c[0x0][0x880] ;  /* 0x00011000ff0887ac */ /* 0x000ea60008000800 */
[----:B------:R-:W-:Y:S01]  /*4fb0*/  IMAD.U32 R8, RZ, RZ, UR10 ;  /* 0x0000000aff087e24 */ /* 0x000fe2000f8e00ff */
[----:B------:R-:W-:Y:S05]  /*4fc0*/  MOV R9, UR11 ;  /* 0x0000000b00097c02 */ /* 0x000fea0008000f00 */
[----:B-----5:R3:W5:Y:S02]  /*4fd0*/  @P0 LDG.E R49, desc[UR46][R8.64] ;  /* 0x0000002e08310981 */ /* 0x020764000c1e1900 */
[----:B--23--:R-:W-:Y:S07]  /*4fe0*/  @!P0 IMAD.U32 R49, RZ, RZ, UR8 ;  /* 0x00000008ff318e24 */ /* 0x00cfee000f8e00ff */
.L_x_97:
[----:B-----5:R-:W-:Y:S01]  /*4ff0*/  @!P2 FSETP.EQ.AND P0, PT, R49, RZ, PT ;  /* 0x000000ff3100a20b */ /* 0x020fe20003f02000 */
[----:B------:R-:W-:Y:S01]  /*5000*/  @!UPT UIADD3 URZ, UPT, UPT, URZ, URZ, URZ ;  /* 0x000000fffffff290 */ /* 0x000fe2000fffe0ff */
[----:B------:R-:W-:Y:S11]  /*5010*/  @!P2 BRA `(.L_x_98) ;  /* 0x000000000014a947 */ /* 0x000ff60003800000 */
[----:B------:R-:W-:Y:S02]  /*5020*/  LOP3.LUT P2, RZ, R88, 0xff, RZ, 0xc0, !PT ;  /* 0x000000ff58ff7812 */ /* 0x000fe4000784c0ff */
[----:B------:R-:W-:Y:S04]  /*5030*/  PLOP3.LUT P0, PT, PT, PT, UP0, 0x80, 0x8 ;  /* 0x000000000008781c */ /* 0x000fe80003f0f008 */
[----:B------:R-:W-:Y:S07]  /*5040*/  PLOP3.LUT P0, PT, P0, PT, PT, 0x8, 0x80 ;  /* 0x000000000080781c */ /* 0x000fee000070e170 */
[----:B------:R-:W-:Y:S11]  /*5050*/  @P2 FSETP.EQ.AND P0, PT, R49, RZ, PT ;  /* 0x000000ff3100220b */ /* 0x000ff60003f02000 */
[----:B------:R-:W-:Y:S02]  /*5060*/  @!UPT UIADD3 URZ, UPT, UPT, URZ, URZ, URZ ;  /* 0x000000fffffff290 */ /* 0x000fe4000fffe0ff */
.L_x_98:
[----:B------:R-:W3:Y:S01]  /*5070*/  SYNCS.PHASECHK.TRANS64.TRYWAIT P2, [UR7+0x1d8], R14 ;  /* 0x0001d80eff0075a7 */ /* 0x000ee20008041107 */
[----:B------:R-:W-:Y:S04]  /*5080*/  ELECT P4, URZ, PT ;  /* 0x0000000000ff782f */ /* 0x000fe80003880000 */
[----:B------:R-:W-:Y:S11]  /*5090*/  PLOP3.LUT P4, PT, P0, P4, PT, 0xf2, 0x2f ;  /* 0x00000000002f781c */ /* 0x000ff60000789e72 */
[----:B------:R-:W-:Y:S02]  /*50a0*/  @!UPT UIADD3 URZ, UPT, UPT, URZ, URZ, URZ ;  /* 0x000000fffffff290 */ /* 0x000fe4000fffe0ff */
[----:B-1----:R-:W-:Y:S05]  /*50b0*/  @!P4 IADD3 R8, P0, PT, R30, 0x580, RZ ;  /* 0x000005801e08c810 */ /* 0x002fea0007f1e0ff */
[----:B--2---:R-:W-:Y:S01]  /*50c0*/  @!P4 IMAD.X R2, RZ, RZ, R31, P0 ;  /* 0x000000ffff02c224 */ /* 0x004fe200000e061f */
[----:B---3--:R-:W-:Y:S07]  /*50d0*/  @!P2 BRA `(.L_x_99) ;  /* 0x0000004c0064a947 */ /* 0x008fee0003800000 */
.L_x_225:
[----:B------:R-:W-:Y:S01]  /*50e0*/  @!P4 R2UR UR8, R2 ;  /* 0x000000000208c2ca */ /* 0x000fe200000e0000 */
[----:B------:R-:W-:Y:S01]  /*50f0*/  VOTEU.ALL UP1, P4 ;  /* 0x0000000000ff7886 */ /* 0x000fe20002020000 */
[----:B------:R-:W-:Y:S01]  /*5100*/  @!P4 R2UR UR9, R8 ;  /* 0x000000000809c2ca */ /* 0x000fe200000e0000 */
[----:B-1----:R-:W-:Y:S01]  /*5110*/  @!P4 IMAD.MOV.U32 R0, RZ, RZ, 0x2000 ;  /* 0x00002000ff00c424 */ /* 0x002fe200078e00ff */
[----:B------:R-:W-:Y:S01]  /*5120*/  UMOV UR10, 0x0 ;  /* 0x00000000000a7882 */ /* 0x000fe20000000000 */
[----:B------:R-:W-:Y:S01]  /*5130*/  UMOV UR11, 0x10000000 ;  /* 0x10000000000b7882 */ /* 0x000fe20000000000 */
[----:B------:R-:W-:Y:S01]  /*5140*/  @!UP1 UIADD3 UR24, UPT, UPT, UR7, 0x400, URZ ;  /* 0x0000040007189890 */ /* 0x000fe2000fffe0ff */
[----:B------:R-:W-:Y:S01]  /*5150*/  VOTEU.ALL UP1, P4 ;  /* 0x0000000000ff7886 */ /* 0x000fe20002020000 */
[----:B------:R-:W-:Y:S05]  /*5160*/  UMOV UR28, UR36 ;  /* 0x00000024001c7c82 */ /* 0x000fea0008000000 */
[----:B------:R-:W-:Y:S01]  /*5170*/  IMAD.U32 R9, RZ, RZ, UR8 ;  /* 0x00000008ff097e24 */ /* 0x000fe2000f8e00ff */
[----:B------:R-:W-:Y:S01]  /*5180*/  UPRMT UR8, UR37, 0x654, UR25 ;  /* 0x0000065425087896 */ /* 0x000fe20008000019 */
[----:B------:R-:W-:Y:S03]  /*5190*/  IMAD.U32 R8, RZ, RZ, UR9 ;  /* 0x00000009ff087e24 */ /* 0x000fe6000f8e00ff */
[----:B------:R-:W-:Y:S02]  /*51a0*/  @!P4 R2UR UR15, R9 ;  /* 0x00000000090fc2ca */ /* 0x000fe400000e0000 */
[----:B------:R-:W-:Y:S02]  /*51b0*/  @!P4 R2UR UR14, R8 ;  /* 0x00000000080ec2ca */ /* 0x000fe400000e0000 */
[----:B------:R-:W-:Y:S05]  /*51c0*/  @!P4 IADD3 R8, P0, PT, R30, 0x580, RZ ;  /* 0x000005801e08c810 */ /* 0x000fea0007f1e0ff */
[----:B------:R-:W-:Y:S06]  /*51d0*/  @!P4 IMAD.X R2, RZ, RZ, R31, P0 ;  /* 0x000000ffff02c224 */ /* 0x000fec00000e061f */
[----:B------:R1:W-:Y:S01]  /*51e0*/  @!UP1 UTMALDG.3D [UR24], [UR14], desc[UR10] ;  /* 0x00000a180e0095b4 */ /* 0x0003e20008011000 */
[----:B------:R1:W-:Y:S01]  /*51f0*/  @!P4 SYNCS.ARRIVE.TRANS64.RED.A0TR RZ, [UR7+0x1c0], R0 ;  /* 0x0001c000ffffc9a7 */ /* 0x0003e20008300407 */
[----:B------:R-:W-:Y:S01]  /*5200*/  SYNCS.ARRIVE.TRANS64.RED.A1T0 RZ, [UR8], RZ ;  /* 0x000000ffffff79a7 */ /* 0x000fe20008100408 */
[----:B------:R-:W2:Y:S02]  /*5210*/  SYNCS.PHASECHK.TRANS64.TRYWAIT P2, [UR7+0x1e0], R14 ;  /* 0x0001e00eff0075a7 */ /* 0x000ea40008041107 */
[----:B-12---:R-:W-:Y:S05]  /*5220*/  @!P2 BRA `(.L_x_100) ;  /* 0x0000004c0028a947 */ /* 0x006fea0003800000 */
.L_x_227:
[----:B------:R-:W2:Y:S01]  /*5230*/  LDC.64 R12, c[0x0][0xb18] ;  /* 0x0002c600ff0c7b82 */ /* 0x000ea20000000a00 */
[----:B------:R-:W-:Y:S01]  /*5240*/  @!P4 R2UR UR8, R2 ;  /* 0x000000000208c2ca */ /* 0x000fe200000e0000 */
[----:B------:R-:W-:Y:S01]  /*5250*/  VOTEU.ALL UP1, P4 ;  /* 0x0000000000ff7886 */ /* 0x000fe20002020000 */
[----:B------:R-:W-:Y:S01]  /*5260*/  @!P4 R2UR UR9, R8 ;  /* 0x000000000809c2ca */ /* 0x000fe200000e0000 */
[----:B-1----:R-:W-:Y:S01]  /*5270*/  @!P4 IMAD.MOV.U32 R0, RZ, RZ, 0x2000 ;  /* 0x00002000ff00c424 */ /* 0x002fe200078e00ff */
[----:B------:R-:W-:Y:S03]  /*5280*/  UMOV UR10, 0x0 ;  /* 0x00000000000a7882 */ /* 0x000fe60000000000 */
[----:B------:R-:W1:Y:S01]  /*5290*/  @!P1 LDC R2, c[0x0][0xb0c] ;  /* 0x0002c300ff029b82 */ /* 0x000e620000000800 */
[----:B------:R-:W-:Y:S01]  /*52a0*/  @!UP1 UIADD3 UR18, UPT, UPT, UR26, 0x20, URZ ;  /* 0x000000201a129890 */ /* 0x000fe2000fffe0ff */
[----:B------:R-:W-:Y:S01]  /*52b0*/  @P3 SHF.R.U32.HI R26, RZ, 0x10, R21 ;  /* 0x00000010ff1a3819 */ /* 0x000fe20000011615 */
[----:B------:R-:W-:Y:S01]  /*52c0*/  @!UP1 UIADD3 UR16, UPT, UPT, UR7, 0x2400, URZ ;  /* 0x0000240007109890 */ /* 0x000fe2000fffe0ff */
[----:B------:R-:W-:Y:S01]  /*52d0*/  VIADD R28, R28, 0x1 ;  /* 0x000000011c1c7836 */ /* 0x000fe20000000000 */
[----:B------:R-:W-:Y:S01]  /*52e0*/  VOTEU.ALL UP1, P4 ;  /* 0x0000000000ff7886 */ /* 0x000fe20002020000 */
[----:B------:R-:W-:Y:S01]  /*52f0*/  UMOV UR11, 0x10000000 ;  /* 0x10000000000b7882 */ /* 0x000fe20000000000 */
[----:B------:R-:W-:Y:S01]  /*5300*/  UMOV UR19, UR27 ;  /* 0x0000001b00137c82 */ /* 0x000fe20008000000 */
[----:B------:R-:W-:Y:S01]  /*5310*/  IMAD.U32 R9, RZ, RZ, UR8 ;  /* 0x00000008ff097e24 */ /* 0x000fe2000f8e00ff */
[----:B------:R-:W-:Y:S01]  /*5320*/  UMOV UR20, UR36 ;  /* 0x0000002400147c82 */ /* 0x000fe20008000000 */
[----:B------:R-:W-:Y:S01]  /*5330*/  IMAD.U32 R8, RZ, RZ, UR9 ;  /* 0x00000009ff087e24 */ /* 0x000fe2000f8e00ff */
[----:B------:R-:W-:Y:S02]  /*5340*/  UPRMT UR8, UR37, 0x654, UR17 ;  /* 0x0000065425087896 */ /* 0x000fe40008000011 */
[----:B------:R-:W-:Y:S02]  /*5350*/  @!P4 R2UR UR15, R9 ;  /* 0x00000000090fc2ca */ /* 0x000fe400000e0000 */
[----:B------:R-:W-:Y:S02]  /*5360*/  @!P4 R2UR UR14, R8 ;  /* 0x00000000080ec2ca */ /* 0x000fe400000e0000 */
[----:B------:R-:W3:Y:S11]  /*5370*/  LDC.64 R8, c[0x0][0xb10] ;  /* 0x0002c400ff087b82 */ /* 0x000ef60000000a00 */
[----:B------:R1:W-:Y:S01]  /*5380*/  @!UP1 UTMALDG.3D [UR16], [UR14], desc[UR10] ;  /* 0x00000a100e0095b4 */ /* 0x0003e20008011000 */
[----:B------:R5:W-:Y:S01]  /*5390*/  @!P4 SYNCS.ARRIVE.TRANS64.RED.A0TR RZ, [UR7+0x1c8], R0 ;  /* 0x0001c800ffffc9a7 */ /* 0x000be20008300407 */
[C---:B---3--:R-:W-:Y:S01]  /*53a0*/  @!P1 IMAD.HI.U32 R8, R11.reuse, R8, RZ ;  /* 0x000000080b089227 */ /* 0x048fe200078e00ff */
[----:B--2---:R-:W-:Y:S02]  /*53b0*/  @!P1 ISETP.NE.AND P0, PT, R12, 0x1, PT ;  /* 0x000000010c00980c */ /* 0x004fe40003f05270 */
[----:B-1----:R-:W-:Y:S01]  /*53c0*/  @!P1 ISETP.NE.AND P2, PT, R2, 0x1, PT ;  /* 0x000000010200980c */ /* 0x002fe20003f45270 */
[----:B------:R-:W-:Y:S01]  /*53d0*/  SYNCS.ARRIVE.TRANS64.RED.A1T0 RZ, [UR8], RZ ;  /* 0x000000ffffff79a7 */ /* 0x000fe20008100408 */
[C---:B------:R-:W-:Y:S01]  /*53e0*/  @!P1 IMAD.HI.U32 R13, R10.reuse, R13, RZ ;  /* 0x0000000d0a0d9227 */ /* 0x040fe200078e00ff */
[----:B------:R-:W-:Y:S04]  /*53f0*/  @!P1 SHF.R.U32.HI R8, RZ, R9, R8 ;  /* 0x00000009ff089219 */ /* 0x000fe80000011608 */
[----:B------:R-:W-:Y:S01]  /*5400*/  @!P1 SEL R8, R11, R8, !P2 ;  /* 0x000000080b089207 */ /* 0x000fe20005000000 */
[----:B------:R-:W1:Y:S01]  /*5410*/  SYNCS.PHASECHK.TRANS64.TRYWAIT P5, [UR7+0x1e8], R14 ;  /* 0x0001e80eff0075a7 */ /* 0x000e6200080a1107 */
[----:B-----5:R-:W2:Y:S02]  /*5420*/  @!P1 LDC R0, c[0x0][0xb20] ;  /* 0x0002c800ff009b82 */ /* 0x020ea40000000800 */
[----:B--2---:R-:W-:Y:S04]  /*5430*/  @!P1 SHF.R.U32.HI R0, RZ, R0, R13 ;  /* 0x00000000ff009219 */ /* 0x004fe8000001160d */
[----:B------:R-:W-:Y:S05]  /*5440*/  @!P1 SEL R9, R10, R0, !P0 ;  /* 0x000000000a099207 */ /* 0x000fea0004000000 */
[----:B------:R-:W-:Y:S02]  /*5450*/  @!P1 IMAD.IADD R0, R9, 0x1, -R8 ;  /* 0x0000000109009824 */ /* 0x000fe400078e0a08 */
[----:B------:R-:W-:Y:S02]  /*5460*/  @!P1 IMAD.IADD R8, R8, 0x1, -R9 ;  /* 0x0000000108089824 */ /* 0x000fe400078e0a09 */
[----:B------:R-:W-:Y:S02]  /*5470*/  @!P1 IMAD R11, R0, R2, R11 ;  /* 0x00000002000b9224 */ /* 0x000fe400078e020b */
[----:B------:R-:W-:Y:S01]  /*5480*/  @!P1 IMAD R10, R8, R12, R10 ;  /* 0x0000000c080a9224 */ /* 0x000fe200078e020a */
[----:B-1----:R-:W-:Y:S06]  /*5490*/  @!P5 BRA `(.L_x_101) ;  /* 0x0000004800a4d947 */ /* 0x002fec0003800000 */
.L_x_229:
[----:B------:R-:W-:Y:S01]  /*54a0*/  @!P4 IADD3 R2, P0, PT, R30, 0x580, RZ ;  /* 0x000005801e02c810 */ /* 0x000fe20007f1e0ff */
[----:B------:R-:W-:Y:S01]  /*54b0*/  VOTEU.ALL UP1, P4 ;  /* 0x0000000000ff7886 */ /* 0x000fe20002020000 */
[----:B------:R-:W-:Y:S01]  /*54c0*/  UMOV UR18, 0x0 ;  /* 0x0000000000127882 */ /* 0x000fe20000000000 */
[----:B------:R-:W-:Y:S01]  /*54d0*/  UMOV UR19, 0x10000000 ;  /* 0x1000000000137882 */ /* 0x000fe20000000000 */
[----:B------:R-:W-:Y:S01]  /*54e0*/  @!P4 R2UR UR9, R2 ;  /* 0x000000000209c2ca */ /* 0x000fe200000e0000 */
[----:B-1----:R-:W-:Y:S01]  /*54f0*/  @!P4 IMAD.X R0, RZ, RZ, R31, P0 ;  /* 0x000000ffff00c224 */ /* 0x002fe200000e061f */
[----:B------:R-:W-:Y:S01]  /*5500*/  @!UP1 UIADD3 UR10, UPT, UPT, UR26, 0x40, URZ ;  /* 0x000000401a0a9890 */ /* 0x000fe2000fffe0ff */
[----:B------:R-:W-:Y:S01]  /*5510*/  ISETP.NE.AND P0, PT, R28, 0x2, PT ;  /* 0x000000021c00780c */ /* 0x000fe20003f05270 */
[----:B------:R-:W-:Y:S01]  /*5520*/  UMOV UR11, UR27 ;  /* 0x0000001b000b7c82 */ /* 0x000fe20008000000 */
[----:B------:R-:W-:Y:S01]  /*5530*/  UMOV UR12, UR36 ;  /* 0x00000024000c7c82 */ /* 0x000fe20008000000 */
[----:B------:R-:W-:Y:S01]  /*5540*/  @!P4 R2UR UR8, R0 ;  /* 0x000000000008c2ca */ /* 0x000fe200000e0000 */
[----:B------:R-:W-:Y:S01]  /*5550*/  IMAD.IADD R14, R10, 0x1, R86 ;  /* 0x000000010a0e7824 */ /* 0x000fe200078e0256 */
[----:B------:R-:W-:Y:S01]  /*5560*/  @P3 R2UR UR36, R26 ;  /* 0x000000001a2432ca */ /* 0x000fe200000e0000 */
[----:B------:R-:W-:Y:S01]  /*5570*/  IMAD.IADD R15, R11, 0x1, R87 ;  /* 0x000000010b0f7824 */ /* 0x000fe200078e0257 */
[----:B------:R-:W-:Y:S02]  /*5580*/  SEL R0, RZ, 0x1, P0 ;  /* 0x00000001ff007807 */ /* 0x000fe40000000000 */
[----:B------:R-:W-:Y:S01]  /*5590*/  LOP3.LUT R29, R29, 0x1, RZ, 0x3c, !PT ;  /* 0x000000011d1d7812 */ /* 0x000fe200078e3cff */
[----:B------:R-:W-:Y:S01]  /*55a0*/  IMAD.U32 R8, RZ, RZ, UR9 ;  /* 0x00000009ff087e24 */ /* 0x000fe2000f8e00ff */
[----:B------:R-:W-:Y:S01]  /*55b0*/  @!UP1 UIADD3 UR9, UPT, UPT, UR7, 0x1d0, URZ ;  /* 0x000001d007099890 */ /* 0x000fe2000fffe0ff */
[----:B------:R-:W-:Y:S02]  /*55c0*/  LOP3.LUT R27, R27, R0, RZ, 0x3c, !PT ;  /* 0x000000001b1b7212 */ /* 0x000fe400078e3cff */
[----:B------:R-:W-:Y:S02]  /*55d0*/  SEL R28, R28, RZ, P0 ;  /* 0x000000ff1c1c7207 */ /* 0x000fe40000000000 */
[----:B------:R-:W-:Y:S01]  /*55e0*/  IMAD.U32 R9, RZ, RZ, UR8 ;  /* 0x00000008ff097e24 */ /* 0x000fe2000f8e00ff */
[----:B------:R-:W-:Y:S01]  /*55f0*/  @!P4 R2UR UR14, R8 ;  /* 0x00000000080ec2ca */ /* 0x000fe200000e0000 */
[----:B------:R-:W-:Y:S01]  /*5600*/  @!UP1 UIADD3 UR8, UPT, UPT, UR7, 0x4400, URZ ;  /* 0x0000440007089890 */ /* 0x000fe2000fffe0ff */
[----:B------:R-:W-:Y:S02]  /*5610*/  VOTEU.ALL UP1, P4 ;  /* 0x0000000000ff7886 */ /* 0x000fe40002020000 */
[----:B------:R-:W-:Y:S11]  /*5620*/  @!P4 R2UR UR15, R9 ;  /* 0x00000000090fc2ca */ /* 0x000ff600000e0000 */
[----:B------:R-:W-:Y:S02]  /*5630*/  @!UPT UIADD3 URZ, UPT, UPT, URZ, URZ, URZ ;  /* 0x000000fffffff290 */ /* 0x000fe4000fffe0ff */
[----:B------:R2:W-:Y:S01]  /*5640*/  @!UP1 UTMALDG.3D [UR8], [UR14], desc[UR18] ;  /* 0x000012080e0095b4 */ /* 0x0005e20008011000 */
[----:B------:R2:W-:Y:S01]  /*5650*/  @!P4 SYNCS.ARRIVE.TRANS64.RED.A0TR RZ, [UR7+0x1d0], R25 ;  /* 0x0001d019ffffc9a7 */ /* 0x0005e20008300407 */
[----:B------:R-:W-:Y:S01]  /*5660*/  UPLOP3.LUT UP1, UPT, UPT, UPT, UPT, 0x80, 0x8 ;  /* 0x000000000008789c */ /* 0x000fe20003f2f070 */
[----:B------:R-:W-:Y:S01]  /*5670*/  SYNCS.ARRIVE.TRANS64.RED.A1T0 RZ, [UR13], RZ ;  /* 0x000000ffffff79a7 */ /* 0x000fe2000810040d */
[----:B------:R-:W-:Y:S09]  /*5680*/  @P3 BRA `(.L_x_102) ;  /* 0xfffffff000f83947 */ /* 0x000ff2000383ffff */
[----:B------:R-:W-:-:S04]  /*5690*/  SHF.L.U32 R2, R29, 0x1f, RZ ;  /* 0x0000001f1d027819 */ /* 0x000fc800000006ff */
[----:B------:R-:W1:Y:S02]  /*56a0*/  SYNCS.PHASECHK.TRANS64.TRYWAIT P0, [UR7+0x1d8], R2 ;  /* 0x0001d802ff0075a7 */ /* 0x000e640008001107 */
[----:B-1----:R-:W-:Y:S05]  /*56b0*/  @!P0 BRA `(.L_x_103) ;  /* 0x0000004800348947 */ /* 0x002fea0003800000 */
.L_x_231:
[----:B------:R-:W3:Y:S02]  /*56c0*/  SYNCS.PHASECHK.TRANS64.TRYWAIT P0, [UR7+0x1e0], R2 ;  /* 0x0001e002ff0075a7 */ /* 0x000ee40008001107 */
[----:B---3--:R-:W-:Y:S05]  /*56d0*/  @!P0 BRA `(.L_x_104) ;  /* 0x0000004800448947 */ /* 0x008fea0003800000 */
.L_x_233:
[----:B-1----:R-:W-:-:S07]  /*56e0*/  MOV R0, UR7 ;  /* 0x0000000700007c02 */ /* 0x002fce0008000f00 */
.L_x_105:
[----:B-1----:R-:W-:-:S04]  /*56f0*/  SHF.L.U32 R2, R29, 0x1f, RZ ;  /* 0x0000001f1d027819 */ /* 0x002fc800000006ff */
[----:B------:R1:W3:Y:S03]  /*5700*/  SYNCS.PHASECHK.TRANS64.TRYWAIT P0, [R0+URZ+0x1e8], R2 ;  /* 0x0001e802000075a7 */ /* 0x0002e600080011ff */
[----:B---3--:R-:W-:Y:S05]  /*5710*/  @!P0 NANOSLEEP.SYNCS 0x989680 ;  /* 0x009896800000895d */ /* 0x008fea0003900000 */
[----:B------:R-:W3:Y:S02]  /*5720*/  @!P0 SYNCS.PHASECHK.TRANS64 P0, [R0+URZ+0x1e8], R2 ;  /* 0x0001e802000085a7 */ /* 0x000ee400080010ff */
[----:B--23--:R-:W-:Y:S05]  /*5730*/  @P0 EXIT ;  /* 0x000000000000094d */ /* 0x00cfea0003800000 */
[----:B------:R-:W-:Y:S05]  /*5740*/  BRA `(.L_x_105) ;  /* 0xfffffffc00e87947 */ /* 0x000fea000383ffff */
.L_x_92:
[----:B------:R-:W-:-:S06]  /*5750*/  UISETP.GE.AND UP1, UPT, UR8, 0x4, UPT ;  /* 0x000000040800788c */ /* 0x000fcc000bf26270 */
[----:B------:R-:W-:-:S13]  /*5760*/  PLOP3.LUT P0, PT, PT, PT, UP1, 0x80, 0x8 ;  /* 0x000000000008781c */ /* 0x000fda0003f0f018 */
[----:B------:R-:W-:Y:S05]  /*5770*/  @!P0 EXIT ;  /* 0x000000000000894d */ /* 0x000fea0003800000 */
[----:B------:R-:W-:Y:S01]  /*5780*/  BAR.SYNC.DEFER_BLOCKING 0x6, 0xa0 ;  /* 0x0182800000007b1d */ /* 0x000fe20000010000 */
[C---:B------:R-:W-:Y:S01]  /*5790*/  IMAD.SHL.U32 R2, R101.reuse, 0x20, RZ ;  /* 0x0000002065027824 */ /* 0x040fe200078e00ff */
[C---:B------:R-:W-:Y:S01]  /*57a0*/  SHF.L.U32 R36, R101.reuse, 0x10, RZ ;  /* 0x0000001065247819 */ /* 0x040fe200000006ff */
[C---:B------:R-:W-:Y:S01]  /*57b0*/  IMAD.SHL.U32 R100, R101.reuse, 0x4, RZ ;  /* 0x0000000465647824 */ /* 0x040fe200078e00ff */
[C---:B------:R-:W-:Y:S01]  /*57c0*/  LOP3.LUT R102, R101.reuse, 0x60, RZ, 0xc0, !PT ;  /* 0x0000006065667812 */ /* 0x040fe200078ec0ff */
[----:B------:R-:W-:Y:S01]  /*57d0*/  HFMA2 R97, -RZ, RZ, 0, 5.9604644775390625e-08 ;  /* 0x00000001ff617431 */ /* 0x000fe200000001ff */
[----:B------:R-:W-:Y:S02]  /*57e0*/  UMOV UR48, 0x400 ;  /* 0x0000040000307882 */ /* 0x000fe40000000000 */
[----:B------:R-:W1:Y:S01]  /*57f0*/  LDC R91, c[0x0][0x370] ;  /* 0x0000dc00ff5b7b82 */ /* 0x000e620000000800 */
[----:B------:R-:W-:Y:S01]  /*5800*/  ULEA UR48, UR37, UR48, 0x18 ;  /* 0x0000003025307291 */ /* 0x000fe2000f8ec0ff */
[----:B------:R-:W-:Y:S01]  /*5810*/  LOP3.LUT R3, R2, 0xc0, RZ, 0xc0, !PT ;  /* 0x000000c002037812 */ /* 0x000fe200078ec0ff */
[----:B------:R-:W-:Y:S01]  /*5820*/  HFMA2 R95, -RZ, RZ, 0, 0 ;  /* 0x00000000ff5f7431 */ /* 0x000fe200000001ff */
[----:B------:R-:W-:Y:S01]  /*5830*/  LOP3.LUT R99, R101, 0x2, RZ, 0xc0, !PT ;  /* 0x0000000265637812 */ /* 0x000fe200078ec0ff */
[----:B------:R-:W-:Y:S01]  /*5840*/  UIADD3 UR4, UPT, UPT, UR48, 0x400, URZ ;  /* 0x0000040030047890 */ /* 0x000fe2000fffe0ff */
[----:B------:R-:W-:Y:S01]  /*5850*/  LOP3.LUT R100, R3, 0x18, R100, 0xf8, !PT ;  /* 0x0000001803647812 */ /* 0x000fe200078ef864 */
[----:B------:R-:W-:Y:S01]  /*5860*/  IMAD.MOV.U32 R48, RZ, RZ, RZ ;  /* 0x000000ffff307224 */ /* 0x000fe200078e00ff */
[----:B------:R-:W2:Y:S01]  /*5870*/  LDC R43, c[0x0][0xb0c] ;  /* 0x0002c300ff2b7b82 */ /* 0x000ea20000000800 */
[----:B------:R-:W-:Y:S01]  /*5880*/  LOP3.LUT R36, R36, 0x600000, RZ, 0xc0, !PT ;  /* 0x0060000024247812 */ /* 0x000fe200078ec0ff */
[----:B------:R-:W-:Y:S01]  /*5890*/  IMAD.MOV.U32 R105, RZ, RZ, RZ ;  /* 0x000000ffff697224 */ /* 0x000fe200078e00ff */
[----:B------:R-:W-:Y:S01]  /*58a0*/  LOP3.LUT R100, R100, 0xf20, R2, 0xf8, !PT ;  /* 0x00000f2064647812 */ /* 0x000fe200078ef802 */
[----:B------:R-:W-:Y:S01]  /*58b0*/  IMAD.U32 R93, RZ, RZ, UR4 ;  /* 0x00000004ff5d7e24 */ /* 0x000fe2000f8e00ff */
[----:B------:R-:W-:Y:S01]  /*58c0*/  LOP3.LUT R101, R101, 0x4, RZ, 0xc0, !PT ;  /* 0x0000000465657812 */ /* 0x000fe200078ec0ff */
[----:B------:R-:W4:Y:S01]  /*58d0*/  LDCU.64 UR52, c[0x0][0x348] ;  /* 0x00006900ff3477ac */ /* 0x000f220008000a00 */
[----:B------:R-:W-:Y:S01]  /*58e0*/  MOV R96, RZ ;  /* 0x000000ff00607202 */ /* 0x000fe20000000f00 */
[----:B------:R-:W1:Y:S01]  /*58f0*/  LDC R89, c[0x0][0xb20] ;  /* 0x0002c800ff597b82 */ /* 0x000e620000000800 */
[----:B------:R-:W3:Y:S01]  /*5900*/  LDS R0, [UR48+0x2b0] ;  /* 0x0002b030ff007984 */ /* 0x000ee20008000800 */
[----:B------:R-:W-:Y:S01]  /*5910*/  IMAD R100, R100, 0x2, R93 ;  /* 0x0000000264647824 */ /* 0x000fe200078e025d */
[----:B------:R-:W1:Y:S03]  /*5920*/  LDCU.64 UR38, c[0x0][0x888] ;  /* 0x00011100ff2677ac */ /* 0x000e660008000a00 */
[--C-:B------:R-:W-:Y:S01]  /*5930*/  IMAD R99, R99, -0x10, R100.reuse ;  /* 0xfffffff063637824 */ /* 0x100fe200078e0264 */
[----:B------:R-:W1:Y:S01]  /*5940*/  LDCU.64 UR44, c[0x0][0x890] ;  /* 0x00011200ff2c77ac */ /* 0x000e620008000a00 */
[----:B------:R-:W1:Y:S01]  /*5950*/  LDC R42, c[0x0][0xb30] ;  /* 0x0002cc00ff2a7b82 */ /* 0x000e620000000800 */
[----:B------:R-:W-:Y:S01]  /*5960*/  IMAD R98, R101, -0x10, R100 ;  /* 0xfffffff065627824 */ /* 0x000fe200078e0264 */
[----:B------:R-:W-:Y:S01]  /*5970*/  UMOV UR50, URZ ;  /* 0x000000ff00327c82 */ /* 0x000fe20008000000 */
[----:B------:R-:W-:-:S05]  /*5980*/  UMOV UR49, URZ ;  /* 0x000000ff00317c82 */ /* 0x000fca0008000000 */
[----:B------:R-:W1:Y:S08]  /*5990*/  LDC.64 R84, c[0x0][0xb10] ;  /* 0x0002c400ff547b82 */ /* 0x000e700000000a00 */
[----:B------:R-:W1:Y:S08]  /*59a0*/  LDC.64 R40, c[0x0][0xb18] ;  /* 0x0002c600ff287b82 */ /* 0x000e700000000a00 */
[----:B------:R-:W1:Y:S08]  /*59b0*/  LDC.64 R38, c[0x0][0xb28] ;  /* 0x0002ca00ff267b82 */ /* 0x000e700000000a00 */
[----:B------:R-:W1:Y:S01]  /*59c0*/  LDC.64 R82, c[0x0][0x8b0] ;  /* 0x00022c00ff527b82 */ /* 0x000e620000000a00 */
[----:B---3--:R-:W-:-:S07]  /*59d0*/  IMAD.IADD R36, R0, 0x1, R36 ;  /* 0x0000000100247824 */ /* 0x008fce00078e0224 */
[----:B------:R-:W3:Y:S08]  /*59e0*/  LDC.64 R80, c[0x0][0x8a8] ;  /* 0x00022a00ff507b82 */ /* 0x000ef00000000a00 */
[----:B--2-4-:R-:W1:Y:S02]  /*59f0*/  LDC R90, c[0x0][0x374] ;  /* 0x0000dd00ff5a7b82 */ /* 0x014e640000000800 */
.L_x_142:
[----:B------:R-:W-:Y:S02]  /*5a00*/  LEA R0, R105, UR48, 0x3 ;  /* 0x0000003069007c11 */ /* 0x000fe4000f8e18ff */
[----:B------:R-:W-:Y:S02]  /*5a10*/  SHF.L.U32 R2, R95, 0x1f, RZ ;  /* 0x0000001f5f027819 */ /* 0x000fe400000006ff */
[----:B-1----:R-:W-:Y:S02]  /*5a20*/  LEA R16, R105, UR48, 0x4 ;  /* 0x0000003069107c11 */ /* 0x002fe4000f8e20ff */
[----:B------:R-:W2:Y:S02]  /*5a30*/  SYNCS.PHASECHK.TRANS64.TRYWAIT P0, [R0+URZ+0x200], R2 ;  /* 0x00020002000075a7 */ /* 0x000ea400080011ff */
[----:B--23--:R-:W-:Y:S05]  /*5a40*/  @!P0 BRA `(.L_x_106) ;  /* 0x0000004400808947 */ /* 0x00cfea0003800000 */
.L_x_234:
[----:B------:R-:W4:Y:S01]  /*5a50*/  LDC.64 R10, c[0x0][0xb10] ;  /* 0x0002c400ff0a7b82 */ /* 0x000f220000000a00 */
[----:B------:R-:W3:Y:S01]  /*5a60*/  LDS.128 R16, [R16+0x290] ;  /* 0x0002900010107984 */ /* 0x000ee20000000c00 */
[----:B-1----:R-:W-:Y:S01]  /*5a70*/  ISETP.NE.AND P1, PT, R42, 0x1, PT ;  /* 0x000000012a00780c */ /* 0x002fe20003f25270 */
[----:B--2---:R-:W-:Y:S01]  /*5a80*/  VIADD R0, R0, 0x210 ;  /* 0x0000021000007836 */ /* 0x004fe20000000000 */
[----:B------:R-:W-:Y:S04]  /*5a90*/  ISETP.GE.AND P0, PT, R37, 0x1, PT ;  /* 0x000000012500780c */ /* 0x000fe80003f06270 */
[----:B------:R-:W1:Y:S01]  /*5aa0*/  LDC.64 R8, c[0x0][0xb18] ;  /* 0x0002c600ff087b82 */ /* 0x000e620000000a00 */
[----:B------:R-:W-:Y:S01]  /*5ab0*/  PRMT R0, RZ, 0x654, R0 ;  /* 0x00000654ff007816 */ /* 0x000fe20000000000 */
[----:B------:R-:W-:Y:S01]  /*5ac0*/  @!PT LDS RZ, [RZ] ;  /* 0x00000000fffff984 */ /* 0x000fe20000000800 */
[----:B------:R-:W-:Y:S01]  /*5ad0*/  @!PT LDS RZ, [RZ] ;  /* 0x00000000fffff984 */ /* 0x000fe20000000800 */
[----:B------:R-:W-:Y:S01]  /*5ae0*/  @!PT LDS RZ, [RZ] ;  /* 0x00000000fffff984 */ /* 0x000fe20000000800 */
[----:B------:R-:W-:Y:S01]  /*5af0*/  @!PT LDS RZ, [RZ] ;  /* 0x00000000fffff984 */ /* 0x000fe20000000800 */
[----:B------:R2:W-:Y:S06]  /*5b00*/  MEMBAR.ALL.CTA ;  /* 0x0000000000007992 */ /* 0x0005ec0000008000 */
[----:B--2---:R-:W2:Y:S01]  /*5b10*/  FENCE.VIEW.ASYNC.S ;  /* 0x00000000000073c6 */ /* 0x004ea20000000000 */
[----:B------:R-:W1:Y:S08]  /*5b20*/  @!P1 LDC R12, c[0x0][0xb20] ;  /* 0x0002c800ff0c9b82 */ /* 0x000e700000000800 */
[----:B------:R-:W1:Y:S01]  /*5b30*/  @!P1 LDC R7, c[0x0][0xb0c] ;  /* 0x0002c300ff079b82 */ /* 0x000e620000000800 */
[----:B--2---:R2:W-:Y:S01]  /*5b40*/  SYNCS.ARRIVE.TRANS64.RED.A1T0 RZ, [R0+URZ], RZ ;  /* 0x000000ff00ff79a7 */ /* 0x0045e200081004ff */
[----:B---3--:R-:W-:Y:S04]  /*5b50*/  LOP3.LUT P4, RZ, R18, 0x1, RZ, 0xc0, !PT ;  /* 0x0000000112ff7812 */ /* 0x008fe8000788c0ff */
[----:B------:R-:W-:Y:S09]  /*5b60*/  P2R R103, PR, RZ, 0x10 ;  /* 0x00000010ff677803 */ /* 0x000ff20000000000 */
[----:B------:R-:W-:Y:S02]  /*5b70*/  @P4 MOV R45, R16 ;  /* 0x00000010002d4202 */ /* 0x000fe40000000f00 */
[----:B------:R-:W-:Y:S01]  /*5b80*/  @P4 LOP3.LUT R44, R17, 0xffff, RZ, 0xc0, !PT ;  /* 0x0000ffff112c4812 */ /* 0x000fe200078ec0ff */
[----:B--2-4-:R-:W-:Y:S06]  /*5b90*/  @!P0 BRA `(.L_x_107) ;  /* 0x0000000000a48947 */ /* 0x014fec0003800000 */
[----:B------:R-:W-:Y:S01]  /*5ba0*/  IMAD.HI.U32 R0, R90, R41, RZ ;  /* 0x000000295a007227 */ /* 0x000fe200078e00ff */
[----:B------:R-:W-:Y:S02]  /*5bb0*/  ISETP.NE.AND P0, PT, R40, 0x1, PT ;  /* 0x000000012800780c */ /* 0x000fe40003f05270 */
[----:B------:R-:W-:Y:S01]  /*5bc0*/  ISETP.NE.AND P2, PT, R37, 0x1, PT ;  /* 0x000000012500780c */ /* 0x000fe20003f45270 */
[----:B------:R-:W-:Y:S01]  /*5bd0*/  IMAD.HI.U32 R4, R91, R84, RZ ;  /* 0x000000545b047227 */ /* 0x000fe200078e00ff */
[----:B------:R-:W-:Y:S02]  /*5be0*/  SHF.R.U32.HI R0, RZ, R89, R0 ;  /* 0x00000059ff007219 */ /* 0x000fe40000011600 */
[----:B------:R-:W-:Y:S01]  /*5bf0*/  ISETP.NE.AND P3, PT, R43, 0x1, PT ;  /* 0x000000012b00780c */ /* 0x000fe20003f65270 */
[----:B------:R-:W-:Y:S01]  /*5c00*/  IMAD.HI.U32 R6, R44, R41, RZ ;  /* 0x000000292c067227 */ /* 0x000fe200078e00ff */
[-C--:B------:R-:W-:Y:S02]  /*5c10*/  SHF.R.U32.HI R4, RZ, R85.reuse, R4 ;  /* 0x00000055ff047219 */ /* 0x080fe40000011604 */
[----:B------:R-:W-:Y:S01]  /*5c20*/  SEL R0, R90, R0, !P0 ;  /* 0x000000005a007207 */ /* 0x000fe20004000000 */
[----:B------:R-:W-:Y:S01]  /*5c30*/  IMAD.HI.U32 R5, R45, R84, RZ ;  /* 0x000000542d057227 */ /* 0x000fe200078e00ff */
[----:B------:R-:W-:Y:S03]  /*5c40*/  SEL R4, R91, R4, !P3 ;  /* 0x000000045b047207 */ /* 0x000fe60005800000 */
[-C--:B------:R-:W-:Y:S01]  /*5c50*/  IMAD.HI.U32 R3, R0, R38.reuse, RZ ;  /* 0x0000002600037227 */ /* 0x080fe200078e00ff */
[----:B------:R-:W-:Y:S03]  /*5c60*/  SHF.R.U32.HI R5, RZ, R85, R5 ;  /* 0x00000055ff057219 */ /* 0x000fe60000011605 */
[----:B------:R-:W-:Y:S01]  /*5c70*/  IMAD.HI.U32 R2, R4, R38, RZ ;  /* 0x0000002604027227 */ /* 0x000fe200078e00ff */
[----:B------:R-:W-:Y:S02]  /*5c80*/  @P2 SHF.R.U32.HI R0, RZ, R39, R3 ;  /* 0x00000027ff002219 */ /* 0x000fe40000011603 */
[----:B------:R-:W-:Y:S02]  /*5c90*/  SHF.R.U32.HI R3, RZ, R89, R6 ;  /* 0x00000059ff037219 */ /* 0x000fe40000011606 */
[----:B------:R-:W-:Y:S01]  /*5ca0*/  @P2 SHF.R.U32.HI R4, RZ, R39, R2 ;  /* 0x00000027ff042219 */ /* 0x000fe20000011602 */
[----:B------:R-:W-:Y:S01]  /*5cb0*/  IMAD R0, R37, R0, RZ ;  /* 0x0000000025007224 */ /* 0x000fe200078e02ff */
[----:B------:R-:W-:Y:S02]  /*5cc0*/  SEL R3, R44, R3, !P0 ;  /* 0x000000032c037207 */ /* 0x000fe40004000000 */
[----:B------:R-:W-:Y:S01]  /*5cd0*/  SEL R2, R45, R5, !P3 ;  /* 0x000000052d027207 */ /* 0x000fe20005800000 */
[----:B------:R-:W-:Y:S01]  /*5ce0*/  IMAD R5, R37, R4, RZ ;  /* 0x0000000425057224 */ /* 0x000fe200078e02ff */
[C---:B------:R-:W-:Y:S01]  /*5cf0*/  ISETP.GE.AND P0, PT, R3.reuse, R0, PT ;  /* 0x000000000300720c */ /* 0x040fe20003f06270 */
[C---:B------:R-:W-:Y:S03]  /*5d00*/  IMAD.HI.U32 R0, R3.reuse, R38, RZ ;  /* 0x0000002603007227 */ /* 0x040fe600078e00ff */
[C---:B------:R-:W-:Y:S02]  /*5d10*/  ISETP.GE.OR P0, PT, R2.reuse, R5, P0 ;  /* 0x000000050200720c */ /* 0x040fe40000706670 */
[----:B------:R-:W-:Y:S04]  /*5d20*/  SHF.R.U32.HI R0, RZ, R39, R0 ;  /* 0x00000027ff007219 */ /* 0x000fe80000011600 */
        /* <DEDUP_REMOVED lines=15> */
[----:B------:R-:W-:Y:S07]  /*5e20*/  IMAD R44, R3, R40, R44 ;  /* 0x00000028032c7224 */ /* 0x000fee00078e022c */
.L_x_107:
[----:B-1----:R-:W-:Y:S01]  /*5e30*/  @!P1 ISETP.NE.AND P0, PT, R8, 0x1, PT ;  /* 0x000000010800980c */ /* 0x002fe20003f05270 */
[----:B------:R-:W-:Y:S01]  /*5e40*/  @!P1 IMAD.HI.U32 R2, R44, R9, RZ ;  /* 0x000000092c029227 */ /* 0x000fe200078e00ff */
[----:B------:R-:W-:Y:S01]  /*5e50*/  R2UR UR42, R15 ;  /* 0x000000000f2a72ca */ /* 0x000fe200000e0000 */
[----:B------:R-:W-:Y:S01]  /*5e60*/  BSSY.RECONVERGENT B6, `(.L_x_108) ;  /* 0x0000031000067945 */ /* 0x000fe20003800200 */
[----:B------:R-:W-:Y:S01]  /*5e70*/  R2UR UR41, R14 ;  /* 0x000000000e2972ca */ /* 0x000fe200000e0000 */
[----:B------:R-:W-:Y:S01]  /*5e80*/  @!P1 IMAD.HI.U32 R0, R45, R10, RZ ;  /* 0x0000000a2d009227 */ /* 0x000fe200078e00ff */
[----:B------:R-:W-:Y:S02]  /*5e90*/  @!P1 SHF.R.U32.HI R2, RZ, R12, R2 ;  /* 0x0000000cff029219 */ /* 0x000fe40000011602 */
[----:B------:R-:W-:Y:S01]  /*5ea0*/  @!P1 ISETP.NE.AND P2, PT, R7, 0x1, PT ;  /* 0x000000010700980c */ /* 0x000fe20003f45270 */
[----:B------:R-:W-:Y:S01]  /*5eb0*/  VIADD R105, R105, 0x1 ;  /* 0x0000000169697836 */ /* 0x000fe20000000000 */
[----:B------:R-:W-:Y:S02]  /*5ec0*/  @!P1 SEL R2, R44, R2, !P0 ;  /* 0x000000022c029207 */ /* 0x000fe40004000000 */
[----:B------:R-:W-:Y:S02]  /*5ed0*/  @!P1 SHF.R.U32.HI R0, RZ, R11, R0 ;  /* 0x0000000bff009219 */ /* 0x000fe40000011600 */
[----:B------:R-:W-:Y:S01]  /*5ee0*/  LOP3.LUT P0, RZ, R93, 0x1b0, RZ, 0xc0, !PT ;  /* 0x000001b05dff7812 */ /* 0x000fe2000780c0ff */
[----:B------:R-:W-:Y:S01]  /*5ef0*/  USHF.L.U32 UR42, UR42, 0x7, URZ ;  /* 0x000000072a2a7899 */ /* 0x000fe200080006ff */
[----:B------:R-:W-:Y:S01]  /*5f00*/  @!P1 SEL R3, R45, R0, !P2 ;  /* 0x000000002d039207 */ /* 0x000fe20005000000 */
[----:B------:R-:W-:Y:S01]  /*5f10*/  UIMAD UR41, UR41, 0x60, URZ ;  /* 0x00000060292978a4 */ /* 0x000fe2000f8e02ff */
[----:B------:R-:W-:Y:S03]  /*5f20*/  @P4 SHF.R.U32.HI R94, RZ, 0x10, R17 ;  /* 0x00000010ff5e4819 */ /* 0x000fe60000011611 */
[----:B------:R-:W-:Y:S02]  /*5f30*/  @!P1 IMAD.IADD R0, R2, 0x1, -R3 ;  /* 0x0000000102009824 */ /* 0x000fe400078e0a03 */
[----:B------:R-:W-:Y:S02]  /*5f40*/  @!P1 IMAD.IADD R2, R3, 0x1, -R2 ;  /* 0x0000000103029824 */ /* 0x000fe400078e0a02 */
[----:B------:R-:W-:Y:S02]  /*5f50*/  @!P1 IMAD R45, R0, R7, R45 ;  /* 0x00000007002d9224 */ /* 0x000fe400078e022d */
[----:B------:R-:W-:Y:S01]  /*5f60*/  @!P1 IMAD R44, R2, R8, R44 ;  /* 0x00000008022c9224 */ /* 0x000fe200078e022c */
[----:B------:R-:W-:Y:S06]  /*5f70*/  @!P0 BRA `(.L_x_109) ;  /* 0x00000000007c8947 */ /* 0x000fec0003800000 */
[----:B------:R-:W1:Y:S01]  /*5f80*/  LDCU.64 UR8, c[0x4][0x80] ;  /* 0x01001000ff0877ac */ /* 0x000e620008000a00 */
[----:B------:R-:W-:Y:S01]  /*5f90*/  MOV R2, 0x0 ;  /* 0x0000000000027802 */ /* 0x000fe20000000f00 */
[----:B------:R-:W-:Y:S02]  /*5fa0*/  HFMA2 R12, -RZ, RZ, 0, 5.9604644775390625e-08 ;  /* 0x00000001ff0c7431 */ /* 0x000fe400000001ff */
[----:B------:R-:W-:Y:S01]  /*5fb0*/  IMAD.MOV.U32 R8, RZ, RZ, 0x70 ;  /* 0x00000070ff087424 */ /* 0x000fe200078e00ff */
[----:B------:R2:W3:Y:S01]  /*5fc0*/  LDC.64 R14, c[0x4][R2] ;  /* 0x01000000020e7b82 */ /* 0x0004e20000000a00 */
[----:B------:R-:W4:Y:S01]  /*5fd0*/  LDCU.64 UR6, c[0x4][0x88] ;  /* 0x01001100ff0677ac */ /* 0x000f220008000a00 */
[----:B------:R-:W-:Y:S01]  /*5fe0*/  IMAD.MOV.U32 R13, RZ, RZ, RZ ;  /* 0x000000ffff0d7224 */ /* 0x000fe200078e00ff */
[----:B------:R-:W2:Y:S01]  /*5ff0*/  LDCU.64 UR4, c[0x4][0x8] ;  /* 0x01000100ff0477ac */ /* 0x000ea20008000a00 */
[----:B-1----:R-:W-:Y:S01]  /*6000*/  MOV R5, UR9 ;  /* 0x0000000900057c02 */ /* 0x002fe20008000f00 */
[----:B------:R-:W-:Y:S01]  /*6010*/  IMAD.U32 R4, RZ, RZ, UR8 ;  /* 0x00000008ff047e24 */ /* 0x000fe2000f8e00ff */
[----:B----4-:R-:W-:Y:S01]  /*6020*/  MOV R7, UR7 ;  /* 0x0000000700077c02 */ /* 0x010fe20008000f00 */
[----:B------:R-:W-:Y:S01]  /*6030*/  IMAD.U32 R6, RZ, RZ, UR6 ;  /* 0x00000006ff067e24 */ /* 0x000fe2000f8e00ff */
[----:B--2---:R-:W-:Y:S01]  /*6040*/  MOV R11, UR5 ;  /* 0x00000005000b7c02 */ /* 0x004fe20008000f00 */
[----:B------:R-:W-:Y:S02]  /*6050*/  IMAD.U32 R10, RZ, RZ, UR4 ;  /* 0x00000004ff0a7e24 */ /* 0x000fe4000f8e00ff */
[----:B------:R-:W-:Y:S07]  /*6060*/  LEPC R20, `(.L_x_110) ;  /* 0x000000001014794e */ /* 0x000fee0000000000 */
[----:B---3-5:R-:W-:Y:S05]  /*6070*/  CALL.ABS.NOINC R14 ;  /* 0x000000000e007343 */ /* 0x028fea0003c00000 */
.L_x_110:
[----:B------:R-:W1:Y:S01]  /*6080*/  LDCU.64 UR8, c[0x4][0x80] ;  /* 0x01001000ff0877ac */ /* 0x000e620008000a00 */
[----:B------:R-:W2:Y:S01]  /*6090*/  LDC.64 R2, c[0x4][R2] ;  /* 0x0100000002027b82 */ /* 0x000ea20000000a00 */
[----:B------:R-:W-:Y:S02]  /*60a0*/  HFMA2 R12, -RZ, RZ, 0, 5.9604644775390625e-08 ;  /* 0x00000001ff0c7431 */ /* 0x000fe400000001ff */
[----:B------:R-:W-:Y:S02]  /*60b0*/  IMAD.MOV.U32 R8, RZ, RZ, 0x70 ;  /* 0x00000070ff087424 */ /* 0x000fe400078e00ff */
[----:B------:R-:W-:Y:S01]  /*60c0*/  IMAD.MOV.U32 R13, RZ, RZ, RZ ;  /* 0x000000ffff0d7224 */ /* 0x000fe200078e00ff */
[----:B------:R-:W3:Y:S01]  /*60d0*/  LDCU.64 UR6, c[0x4][0x88] ;  /* 0x01001100ff0677ac */ /* 0x000ee20008000a00 */
[----:B------:R-:W4:Y:S01]  /*60e0*/  LDCU.64 UR4, c[0x4][0x8] ;  /* 0x01000100ff0477ac */ /* 0x000f220008000a00 */
[----:B-1----:R-:W-:Y:S02]  /*60f0*/  MOV R4, UR8 ;  /* 0x0000000800047c02 */ /* 0x002fe40008000f00 */
[----:B------:R-:W-:Y:S02]  /*6100*/  MOV R5, UR9 ;  /* 0x0000000900057c02 */ /* 0x000fe40008000f00 */
[----:B---3--:R-:W-:Y:S01]  /*6110*/  MOV R7, UR7 ;  /* 0x0000000700077c02 */ /* 0x008fe20008000f00 */
[----:B------:R-:W-:Y:S01]  /*6120*/  IMAD.U32 R6, RZ, RZ, UR6 ;  /* 0x00000006ff067e24 */ /* 0x000fe2000f8e00ff */
[----:B----4-:R-:W-:Y:S01]  /*6130*/  MOV R11, UR5 ;  /* 0x00000005000b7c02 */ /* 0x010fe20008000f00 */
[----:B------:R-:W-:Y:S02]  /*6140*/  IMAD.U32 R10, RZ, RZ, UR4 ;  /* 0x00000004ff0a7e24 */ /* 0x000fe4000f8e00ff */
[----:B------:R-:W-:Y:S07]  /*6150*/  LEPC R20, `(.L_x_109) ;  /* 0x000000001014794e */ /* 0x000fee0000000000 */
[----:B--2---:R-:W-:Y:S05]  /*6160*/  CALL.ABS.NOINC R2 ;  /* 0x0000000002007343 */ /* 0x004fea0003c00000 */
.L_x_109:
[----:B------:R-:W-:Y:S05]  /*6170*/  BSYNC.RECONVERGENT B6 ;  /* 0x0000000000067941 */ /* 0x000fea0003800200 */
.L_x_108:
[----:B------:R-:W-:Y:S01]  /*6180*/  ISETP.NE.U32.AND P4, PT, R82, RZ, PT ;  /* 0x000000ff5200720c */ /* 0x000fe20003f85070 */
[----:B------:R-:W-:Y:S01]  /*6190*/  UISETP.NE.AND UP2, UPT, UR51, URZ, UPT ;  /* 0x000000ff3300728c */ /* 0x000fe2000bf45270 */
[----:B------:R-:W-:Y:S01]  /*61a0*/  ISETP.NE.U32.AND P2, PT, RZ, UR38, PT ;  /* 0x00000026ff007c0c */ /* 0x000fe2000bf45070 */
[----:B------:R-:W-:Y:S01]  /*61b0*/  UISETP.NE.U32.AND UP1, UPT, UR44, URZ, UPT ;  /* 0x000000ff2c00728c */ /* 0x000fe2000bf25070 */
[----:B------:R-:W-:Y:S01]  /*61c0*/  ISETP.NE.AND.EX P4, PT, R83, RZ, PT, P4 ;  /* 0x000000ff5300720c */ /* 0x000fe20003f85340 */
[----:B------:R-:W-:Y:S01]  /*61d0*/  UPLOP3.LUT UP0, UPT, UPT, UPT, UPT, 0x40, 0x4 ;  /* 0x000000000004789c */ /* 0x000fe20003f0e870 */
[----:B------:R-:W-:Y:S01]  /*61e0*/  ISETP.NE.AND.EX P2, PT, RZ, UR39, PT, P2 ;  /* 0x00000027ff007c0c */ /* 0x000fe2000bf45320 */
[----:B------:R-:W-:Y:S01]  /*61f0*/  UISETP.NE.AND.EX UP1, UPT, UR45, URZ, UPT, UP1 ;  /* 0x000000ff2d00728c */ /* 0x000fe2000bf25310 */
[----:B------:R-:W-:Y:S04]  /*6200*/  PLOP3.LUT P1, PT, PT, PT, UP2, 0x80, 0x8 ;  /* 0x000000000008781c */ /* 0x000fe80003f2f028 */
[----:B------:R-:W-:Y:S06]  /*6210*/  @UP2 UPLOP3.LUT UP0, UPT, UPT, UPT, UP1, 0x80, 0x8 ;  /* 0x000000000008289c */ /* 0x000fec0003f0f010 */
[----:B------:R-:W-:Y:S01]  /*6220*/  PLOP3.LUT P0, PT, PT, PT, UP0, 0x80, 0x8 ;  /* 0x000000000008781c */ /* 0x000fe20003f0f008 */
[----:B------:R-:W-:Y:S01]  /*6230*/  @!UPT UIADD3 URZ, UPT, UPT, URZ, URZ, URZ ;  /* 0x000000fffffff290 */ /* 0x000fe2000fffe0ff */
[----:B------:R-:W-:Y:S11]  /*6240*/  BRA.U !UP1, `(.L_x_111) ;  /* 0x0000000109387547 */ /* 0x000ff6000b800000 */
[----:B------:R-:W-:Y:S01]  /*6250*/  UISETP.NE.U32.AND UP0, UPT, UR38, URZ, UPT ;  /* 0x000000ff2600728c */ /* 0x000fe2000bf05070 */
[----:B------:R-:W-:Y:S02]  /*6260*/  HFMA2 R0, -RZ, RZ, 0, 5.9604644775390625e-08 ;  /* 0x00000001ff007431 */ /* 0x000fe400000001ff */
[----:B------:R-:W-:Y:S01]  /*6270*/  IMAD.MOV.U32 R88, RZ, RZ, 0x1 ;  /* 0x00000001ff587424 */ /* 0x000fe200078e00ff */
[----:B------:R-:W-:Y:S06]  /*6280*/  UISETP.NE.AND.EX UP0, UPT, UR39, URZ, UPT, UP0 ;  /* 0x000000ff2700728c */ /* 0x000fec000bf05300 */
[----:B------:R-:W-:Y:S05]  /*6290*/  PLOP3.LUT P3, PT, PT, PT, UP0, 0x80, 0x8 ;  /* 0x000000000008781c */ /* 0x000fea0003f6f008 */
[----:B------:R-:W1:Y:S01]  /*62a0*/  @UP0 LDCU.64 UR6, c[0x0][0x888] ;  /* 0x00011100ff0607ac */ /* 0x000e620008000a00 */
[----:B------:R-:W-:Y:S07]  /*62b0*/  @UP0 UIMAD UR4, UR36, UR44, URZ ;  /* 0x0000002c240402a4 */ /* 0x000fee000f8e02ff */
[----:B------:R-:W-:Y:S01]  /*62c0*/  @!P3 PRMT R88, R0, 0x7610, R88 ;  /* 0x000076100058b816 */ /* 0x000fe20000000058 */
[----:B-1----:R-:W-:Y:S03]  /*62d0*/  @UP0 UIMAD.WIDE UR6, UR4, 0x4, UR6 ;  /* 0x00000004040608a5 */ /* 0x002fe6000f8e0206 */
[----:B------:R-:W1:Y:S03]  /*62e0*/  @!UP0 LDCU UR4, c[0x0][0x880] ;  /* 0x00011000ff0487ac */ /* 0x000e660008000800 */
[----:B------:R-:W-:Y:S01]  /*62f0*/  IMAD.U32 R2, RZ, RZ, UR6 ;  /* 0x00000006ff027e24 */ /* 0x000fe2000f8e00ff */
[----:B------:R-:W-:Y:S05]  /*6300*/  MOV R3, UR7 ;  /* 0x0000000700037c02 */ /* 0x000fea0008000f00 */
[----:B-----5:R2:W5:Y:S02]  /*6310*/  @P3 LDG.E R49, desc[UR46][R2.64] ;  /* 0x0000002e02313981 */ /* 0x020564000c1e1900 */
[----:B-12---:R-:W-:Y:S02]  /*6320*/  @!P3 IMAD.U32 R49, RZ, RZ, UR4 ;  /* 0x00000004ff31be24 */ /* 0x006fe4000f8e00ff */
.L_x_111:
[----:B------:R-:W-:Y:S05]  /*6330*/  @!P4 BRA `(.L_x_112) ;  /* 0x000000000020c947 */ /* 0x000fea0003800000 */
[----:B------:R-:W-:Y:S04]  /*6340*/  ISETP.NE.U32.AND P3, PT, R80, RZ, PT ;  /* 0x000000ff5000720c */ /* 0x000fe80003f65070 */
[----:B------:R-:W-:Y:S11]  /*6350*/  ISETP.NE.AND.EX P3, PT, R81, RZ, PT, P3 ;  /* 0x000000ff5100720c */ /* 0x000ff60003f65330 */
[----:B------:R-:W-:Y:S02]  /*6360*/  @!UPT UIADD3 URZ, UPT, UPT, URZ, URZ, URZ ;  /* 0x000000fffffff290 */ /* 0x000fe4000fffe0ff */
[----:B------:R-:W1:Y:S01]  /*6370*/  @P3 LDC.64 R2, c[0x0][0x8a8] ;  /* 0x00022a00ff023b82 */ /* 0x000e620000000a00 */
[----:B------:R-:W-:Y:S04]  /*6380*/  @P3 IMAD R0, R82, UR36, RZ ;  /* 0x0000002452003c24 */ /* 0x000fe8000f8e02ff */
[----:B-1----:R-:W-:Y:S05]  /*6390*/  @P3 IMAD.WIDE R2, R0, 0x4, R2 ;  /* 0x0000000400023825 */ /* 0x002fea00078e0202 */
[----:B-----5:R1:W5:Y:S02]  /*63a0*/  @P3 LDG.E R46, desc[UR46][R2.64] ;  /* 0x0000002e022e3981 */ /* 0x020364000c1e1900 */
[----:B-1----:R-:W2:Y:S02]  /*63b0*/  @!P3 LDC R46, c[0x0][0x8a0] ;  /* 0x00022800ff2ebb82 */ /* 0x002ea40000000800 */
.L_x_112:
[----:B-----5:R-:W-:Y:S01]  /*63c0*/  FSETP.NEU.AND P3, PT, R49, RZ, PT ;  /* 0x000000ff3100720b */ /* 0x020fe20003f6d000 */
[----:B------:R-:W-:Y:S01]  /*63d0*/  BSSY B1, `(.L_x_113) ;  /* 0x0000039000017945 */ /* 0x000fe20003800000 */
[----:B------:R-:W-:Y:S01]  /*63e0*/  SEL R3, RZ, 0xffffffff, P2 ;  /* 0xffffffffff037807 */ /* 0x000fe20001000000 */
[----:B------:R-:W-:Y:S01]  /*63f0*/  IMAD.MOV.U32 R66, RZ, RZ, 0x1 ;  /* 0x00000001ff427424 */ /* 0x000fe200078e00ff */
[----:B------:R-:W-:Y:S01]  /*6400*/  @P1 LOP3.LUT P2, RZ, R88, 0xff, RZ, 0xc0, !PT ;  /* 0x000000ff58ff1812 */ /* 0x000fe2000784c0ff */
[C---:B------:R-:W-:Y:S01]  /*6410*/  IMAD R47, R48.reuse, 0x60, R36 ;  /* 0x00000060302f7824 */ /* 0x040fe200078e0224 */
[----:B------:R-:W-:Y:S01]  /*6420*/  @P1 SEL R0, RZ, 0xffffffff, P3 ;  /* 0xffffffffff001807 */ /* 0x000fe20001800000 */
[----:B------:R-:W-:Y:S01]  /*6430*/  IMAD R106, R101, -0x10, R99 ;  /* 0xfffffff0656a7824 */ /* 0x000fe200078e0263 */
[----:B------:R-:W-:Y:S01]  /*6440*/  LOP3.LUT R97, R97, 0x1, RZ, 0x3c, !PT ;  /* 0x0000000161617812 */ /* 0x000fe200078e3cff */
[----:B------:R-:W-:Y:S01]  /*6450*/  IMAD.MOV.U32 R65, RZ, RZ, RZ ;  /* 0x000000ffff417224 */ /* 0x000fe200078e00ff */
[C---:B------:R-:W-:Y:S02]  /*6460*/  @P0 SEL R0, R3.reuse, R0, !P2 ;  /* 0x0000000003000207 */ /* 0x040fe40005000000 */
[----:B------:R-:W-:Y:S02]  /*6470*/  CS2R R78, SRZ ;  /* 0x00000000004e7805 */ /* 0x000fe4000001ff00 */
[----:B------:R-:W-:Y:S02]  /*6480*/  LEA R64, R48, UR48, 0x3 ;  /* 0x0000003030407c11 */ /* 0x000fe4000f8e18ff */
[----:B------:R-:W-:Y:S02]  /*6490*/  CS2R R76, SRZ ;  /* 0x00000000004c7805 */ /* 0x000fe4000001ff00 */
[----:B------:R-:W-:Y:S02]  /*64a0*/  @P1 LOP3.LUT R0, R0, 0x1, RZ, 0xc0, !PT ;  /* 0x0000000100001812 */ /* 0x000fe400078ec0ff */
[----:B------:R-:W-:Y:S02]  /*64b0*/  CS2R R70, SRZ ;  /* 0x0000000000467805 */ /* 0x000fe4000001ff00 */
[----:B------:R-:W-:Y:S02]  /*64c0*/  PLOP3.LUT P2, PT, PT, PT, UP1, 0x80, 0x8 ;  /* 0x000000000008781c */ /* 0x000fe40003f4f018 */
[----:B------:R-:W-:Y:S02]  /*64d0*/  CS2R R68, SRZ ;  /* 0x0000000000447805 */ /* 0x000fe4000001ff00 */
[----:B------:R-:W-:Y:S02]  /*64e0*/  ISETP.NE.U32.OR P5, PT, R0, 0x1, !P1 ;  /* 0x000000010000780c */ /* 0x000fe40004fa5470 */
[----:B------:R-:W-:Y:S02]  /*64f0*/  CS2R R62, SRZ ;  /* 0x00000000003e7805 */ /* 0x000fe4000001ff00 */
[----:B------:R-:W-:Y:S02]  /*6500*/  LOP3.LUT P4, R104, R88, 0xff, RZ, 0xc0, !PT ;  /* 0x000000ff58687812 */ /* 0x000fe4000788c0ff */
[----:B------:R-:W-:Y:S02]  /*6510*/  CS2R R60, SRZ ;  /* 0x00000000003c7805 */ /* 0x000fe4000001ff00 */
[----:B------:R-:W-:Y:S02]  /*6520*/  SEL R2, RZ, 0xffffffff, P3 ;  /* 0xffffffffff027807 */ /* 0x000fe40001800000 */
[----:B------:R-:W-:Y:S02]  /*6530*/  CS2R R58, SRZ ;  /* 0x00000000003a7805 */ /* 0x000fe4000001ff00 */
[----:B------:R-:W-:Y:S02]  /*6540*/  P2R R107, PR, RZ, 0x20 ;  /* 0x00000020ff6b7803 */ /* 0x000fe40000000000 */
[----:B------:R-:W-:Y:S02]  /*6550*/  CS2R R56, SRZ ;  /* 0x0000000000387805 */ /* 0x000fe4000001ff00 */
[----:B------:R-:W-:Y:S02]  /*6560*/  @P2 SEL R2, R3, R2, !P4 ;  /* 0x0000000203022207 */ /* 0x000fe40006000000 */
[----:B------:R-:W-:Y:S02]  /*6570*/  @P5 SHF.L.U32 R0, R97, 0x1f, RZ ;  /* 0x0000001f61005819 */ /* 0x000fe400000006ff */
[----:B------:R-:W-:Y:S02]  /*6580*/  LOP3.LUT R2, R2, 0x1, RZ, 0xc0, !PT ;  /* 0x0000000102027812 */ /* 0x000fe400078ec0ff */
[----:B------:R1:W3:Y:S02]  /*6590*/  @P5 SYNCS.PHASECHK.TRANS64.TRYWAIT P1, [UR48+0x1c0], R0 ;  /* 0x0001c000ff0055a7 */ /* 0x0002e40008021130 */
[----:B------:R-:W-:Y:S04]  /*65a0*/  ISETP.NE.U32.AND P2, PT, R2, 0x1, PT ;  /* 0x000000010200780c */ /* 0x000fe80003f45070 */
[----:B------:R-:W-:Y:S02]  /*65b0*/  P2R R67, PR, RZ, 0x4 ;  /* 0x00000004ff437803 */ /* 0x000fe40000000000 */
[----:B-1----:R-:W-:Y:S04]  /*65c0*/  SHF.L.U32 R0, R96, 0x1f, RZ ;  /* 0x0000001f60007819 */ /* 0x002fe800000006ff */
[----:B------:R1:W4:Y:S01]  /*65d0*/  SYNCS.PHASECHK.TRANS64.TRYWAIT P0, [R64+URZ+0x220], R0 ;  /* 0x00022000400075a7 */ /* 0x00032200080011ff */
[----:B---3--:R-:W-:Y:S01]  /*65e0*/  @P5 SEL R66, RZ, 0x1, !P1 ;  /* 0x00000001ff425807 */ /* 0x008fe20004800000 */
[----:B-1----:R-:W-:Y:S06]  /*65f0*/  @!P5 BRA `(.L_x_114) ;  /* 0x000000000058d947 */ /* 0x002fec0003800000 */
[----:B------:R-:W-:Y:S01]  /*6600*/  IMAD.MOV.U32 R79, RZ, RZ, RZ ;  /* 0x000000ffff4f7224 */ /* 0x000fe200078e00ff */
[----:B------:R-:W-:Y:S01]  /*6610*/  ISETP.NE.AND P1, PT, R66, RZ, PT ;  /* 0x000000ff4200720c */ /* 0x000fe20003f25270 */
[----:B------:R-:W-:Y:S01]  /*6620*/  BSSY B0, `(.L_x_115) ;  /* 0x000000c000007945 */ /* 0x000fe20003800000 */
[----:B------:R-:W-:Y:S02]  /*6630*/  CS2R R58, SRZ ;  /* 0x00000000003a7805 */ /* 0x000fe4000001ff00 */
[----:B------:R-:W-:Y:S02]  /*6640*/  CS2R R56, SRZ ;  /* 0x0000000000387805 */ /* 0x000fe4000001ff00 */
[----:B------:R-:W-:Y:S02]  /*6650*/  CS2R R62, SRZ ;  /* 0x00000000003e7805 */ /* 0x000fe4000001ff00 */
[----:B------:R-:W-:Y:S02]  /*6660*/  CS2R R60, SRZ ;  /* 0x00000000003c7805 */ /* 0x000fe4000001ff00 */
[----:B------:R-:W-:Y:S02]  /*6670*/  CS2R R70, SRZ ;  /* 0x0000000000467805 */ /* 0x000fe4000001ff00 */
[----:B------:R-:W-:Y:S02]  /*6680*/  CS2R R68, SRZ ;  /* 0x0000000000447805 */ /* 0x000fe4000001ff00 */
[----:B------:R-:W-:Y:S01]  /*6690*/  CS2R R76, SRZ ;  /* 0x00000000004c7805 */ /* 0x000fe2000001ff00 */
[----:B------:R-:W-:Y:S06]  /*66a0*/  @P1 BRA `(.L_x_116) ;  /* 0x00000000000c1947 */ /* 0x000fec0003800000 */
[----:B------:R-:W-:Y:S04]  /*66b0*/  SHF.L.U32 R3, R97, 0x1f, RZ ;  /* 0x0000001f61037819 */ /* 0x000fe800000006ff */
[----:B------:R-:W1:Y:S02]  /*66c0*/  SYNCS.PHASECHK.TRANS64.TRYWAIT P1, [UR48+0x1c0], R3 ;  /* 0x0001c003ff0075a7 */ /* 0x000e640008021130 */
[----:B-1----:R-:W-:Y:S05]  /*66d0*/  @!P1 BRA `(.L_x_117) ;  /* 0x0000003800709947 */ /* 0x002fea0003800000 */
.L_x_116:
[----:B------:R-:W-:Y:S05]  /*66e0*/  BSYNC B0 ;  /* 0x0000000000007941 */ /* 0x000fea0003800000 */
.L_x_115:
[----:B------:R-:W-:Y:S01]  /*66f0*/  ISETP.NE.AND P1, PT, R67, RZ, PT ;  /* 0x000000ff4300720c */ /* 0x000fe20003f25270 */
[----:B------:R-:W-:Y:S11]  /*6700*/  HFMA2 R65, -RZ, RZ, 0, 5.9604644775390625e-08 ;  /* 0x00000001ff417431 */ /* 0x000ff600000001ff */
[----:B------:R-:W-:Y:S01]  /*6710*/  @!UPT UIADD3 URZ, UPT, UPT, URZ, URZ, URZ ;  /* 0x000000fffffff290 */ /* 0x000fe2000fffe0ff */
[----:B------:R3:W1:Y:S04]  /*6720*/  @P1 LDS.128 R56, [R100] ;  /* 0x0000000064381984 */ /* 0x0006680000000c00 */
[----:B------:R3:W1:Y:S04]  /*6730*/  @P1 LDS.128 R60, [R99+0x10] ;  /* 0x00001000633c1984 */ /* 0x0006680000000c00 */
[----:B------:R3:W1:Y:S04]  /*6740*/  @P1 LDS.128 R68, [R98+0x20] ;  /* 0x0000200062441984 */ /* 0x0006680000000c00 */
[----:B------:R3:W1:Y:S02]  /*6750*/  @P1 LDS.128 R76, [R106+0x30] ;  /* 0x000030006a4c1984 */ /* 0x0006640000000c00 */
.L_x_114:
[----:B------:R-:W-:Y:S05]  /*6760*/  BSYNC B1 ;  /* 0x0000000000017941 */ /* 0x000fea0003800000 */
.L_x_113:
[----:B-1----:R-:W-:Y:S04]  /*6770*/  SHF.R.U32.HI R2, RZ, 0x15, R47 ;  /* 0x00000015ff027819 */ /* 0x002fe8000001162f */
[----:B------:R-:W-:Y:S01]  /*6780*/  LOP3.LUT P1, RZ, R2, 0x3, R92, 0x48, !PT ;  /* 0x0000000302ff7812 */ /* 0x000fe2000782485c */
[----:B------:R-:W-:Y:S01]  /*6790*/  @!UPT UIADD3 URZ, UPT, UPT, URZ, URZ, URZ ;  /* 0x000000fffffff290 */ /* 0x000fe2000fffe0ff */
[----:B----4-:R-:W-:Y:S11]  /*67a0*/  @P0 BRA `(.L_x_118) ;  /* 0x0000000000080947 */ /* 0x010ff60003800000 */
[----:B------:R-:W1:Y:S02]  /*67b0*/  SYNCS.PHASECHK.TRANS64.TRYWAIT P0, [R64+URZ+0x220], R0 ;  /* 0x00022000400075a7 */ /* 0x000e6400080011ff */
[----:B-1----:R-:W-:Y:S05]  /*67c0*/  @!P0 BRA `(.L_x_119) ;  /* 0x00000038004c8947 */ /* 0x002fea0003800000 */
.L_x_118:
[----:B------:R-:W-:Y:S05]  /*67d0*/  @!P1 BRA `(.L_x_120) ;  /* 0x0000000000409947 */ /* 0x000fea0003800000 */
[----:B------:R-:W4:Y:S01]  /*67e0*/  LDCU.64 UR8, c[0x4][0x70] ;  /* 0x01000e00ff0877ac */ /* 0x000f220008000a00 */
[----:B------:R-:W-:Y:S01]  /*67f0*/  MOV R3, 0x0 ;  /* 0x0000000000037802 */ /* 0x000fe20000000f00 */
[----:B------:R-:W-:Y:S02]  /*6800*/  HFMA2 R12, -RZ, RZ, 0, 5.9604644775390625e-08 ;  /* 0x00000001ff0c7431 */ /* 0x000fe400000001ff */
[----:B------:R-:W-:Y:S02]  /*6810*/  IMAD.MOV.U32 R8, RZ, RZ, 0x192 ;  /* 0x00000192ff087424 */ /* 0x000fe400078e00ff */
[----:B------:R-:W-:Y:S01]  /*6820*/  IMAD.MOV.U32 R13, RZ, RZ, RZ ;  /* 0x000000ffff0d7224 */ /* 0x000fe200078e00ff */
[----:B------:R-:W5:Y:S01]  /*6830*/  LDCU.64 UR6, c[0x4][0x78] ;  /* 0x01000f00ff0677ac */ /* 0x000f620008000a00 */
[----:B------:R-:W1:Y:S01]  /*6840*/  LDC.64 R2, c[0x4][R3] ;  /* 0x0100000003027b82 */ /* 0x000e620000000a00 */
[----:B------:R-:W2:Y:S01]  /*6850*/  LDCU.64 UR4, c[0x4][0x10] ;  /* 0x01000200ff0477ac */ /* 0x000ea20008000a00 */
[----:B----4-:R-:W-:Y:S01]  /*6860*/  MOV R5, UR9 ;  /* 0x0000000900057c02 */ /* 0x010fe20008000f00 */
[----:B------:R-:W-:Y:S01]  /*6870*/  IMAD.U32 R4, RZ, RZ, UR8 ;  /* 0x00000008ff047e24 */ /* 0x000fe2000f8e00ff */
[----:B-----5:R-:W-:Y:S01]  /*6880*/  MOV R7, UR7 ;  /* 0x0000000700077c02 */ /* 0x020fe20008000f00 */
[----:B------:R-:W-:Y:S01]  /*6890*/  IMAD.U32 R6, RZ, RZ, UR6 ;  /* 0x00000006ff067e24 */ /* 0x000fe2000f8e00ff */
[----:B--2---:R-:W-:Y:S01]  /*68a0*/  MOV R11, UR5 ;  /* 0x00000005000b7c02 */ /* 0x004fe20008000f00 */
[----:B------:R-:W-:Y:S02]  /*68b0*/  IMAD.U32 R10, RZ, RZ, UR4 ;  /* 0x00000004ff0a7e24 */ /* 0x000fe4000f8e00ff */
[----:B------:R-:W-:Y:S07]  /*68c0*/  LEPC R20, `(.L_x_120) ;  /* 0x000000001014794e */ /* 0x000fee0000000000 */
[----:B-1-3--:R-:W-:Y:S05]  /*68d0*/  CALL.ABS.NOINC R2 ;  /* 0x0000000002007343 */ /* 0x00afea0003c00000 */
.L_x_120:
[----:B------:R-:W-:Y:S05]  /*68e0*/  WARPSYNC.ALL ;  /* 0x0000000000007948 */ /* 0x000fea0003800000 */
[----:B------:R-:W-:Y:S01]  /*68f0*/  R2UR UR4, R47 ;  /* 0x000000002f0472ca */ /* 0x000fe200000e0000 */
[--C-:B------:R-:W-:Y:S01]  /*6900*/  HADD2.F32 R50, -RZ, R56.reuse.H0_H0 ;  /* 0x20000038ff327230 */ /* 0x100fe20000004100 */
[----:B------:R-:W-:Y:S01]  /*6910*/  ISETP.NE.AND P0, PT, R102, RZ, PT ;  /* 0x000000ff6600720c */ /* 0x000fe20003f05270 */
[----:B------:R-:W-:Y:S01]  /*6920*/  HADD2.F32 R51, -RZ, R56.H1_H1 ;  /* 0x30000038ff337230 */ /* 0x000fe20000004100 */
[----:B------:R-:W-:Y:S01]  /*6930*/  BSSY.RECONVERGENT B0, `(.L_x_121) ;  /* 0x0000086000007945 */ /* 0x000fe20003800200 */
[--C-:B------:R-:W-:Y:S08]  /*6940*/  HADD2.F32 R52, -RZ, R57.reuse.H0_H0 ;  /* 0x20000039ff347230 */ /* 0x100ff00000004100 */
[----:B------:R-:W1:Y:S02]  /*6950*/  LDTM.x32 R4, tmem[UR4] ;  /* 0x00000004000479ee */ /* 0x000e6400082c0000 */
[C---:B-12---:R-:W-:Y:S01]  /*6960*/  FMUL R0, R46.reuse, R4 ;  /* 0x000000042e007220 */ /* 0x046fe20000400000 */
[C---:B------:R-:W-:Y:S01]  /*6970*/  FMUL R2, R46.reuse, R5 ;  /* 0x000000052e027220 */ /* 0x040fe20000400000 */
[C---:B------:R-:W-:Y:S01]  /*6980*/  FMUL R4, R46.reuse, R8 ;  /* 0x000000082e047220 */ /* 0x040fe20000400000 */
[C---:B------:R-:W-:Y:S01]  /*6990*/  FMUL R3, R46.reuse, R6 ;  /* 0x000000062e037220 */ /* 0x040fe20000400000 */
[C---:B------:R-:W-:Y:S01]  /*69a0*/  FFMA R0, R49.reuse, R50, R0 ;  /* 0x0000003231007223 */ /* 0x040fe20000000000 */
[C---:B------:R-:W-:Y:S01]  /*69b0*/  FFMA R2, R49.reuse, R51, R2 ;  /* 0x0000003331027223 */ /* 0x040fe20000000002 */
[C---:B------:R-:W-:Y:S01]  /*69c0*/  FMUL R5, R46.reuse, R9 ;  /* 0x000000092e057220 */ /* 0x040fe20000400000 */
        /* <DEDUP_REMOVED lines=16> */
[----:B------:R-:W-:Y:S02]  /*6ad0*/  HADD2.F32 R32, -RZ, R57.H1_H1 ;  /* 0x30000039ff207230 */ /* 0x000fe40000004100 */
[C---:B------:R-:W-:Y:S01]  /*6ae0*/  FMUL R26, R46.reuse, R30 ;  /* 0x0000001e2e1a7220 */ /* 0x040fe20000400000 */
[C---:B------:R-:W-:Y:S01]  /*6af0*/  FMUL R29, R46.reuse, R33 ;  /* 0x000000212e1d7220 */ /* 0x040fe20000400000 */
[--C-:B------:R-:W-:Y:S02]  /*6b00*/  HADD2.F32 R33, -RZ, R58.reuse.H0_H0 ;  /* 0x2000003aff217230 */ /* 0x100fe40000004100 */
[C---:B------:R-:W-:Y:S01]  /*6b10*/  FFMA R3, R49.reuse, R52, R3 ;  /* 0x0000003431037223 */ /* 0x040fe20000000003 */
[C---:B------:R-:W-:Y:S01]  /*6b20*/  FMUL R7, R46.reuse, R7 ;  /* 0x000000072e077220 */ /* 0x040fe20000400000 */
[----:B------:R-:W-:Y:S01]  /*6b30*/  FMUL R30, R46, R34 ;  /* 0x000000222e1e7220 */ /* 0x000fe20000400000 */
[----:B------:R-:W-:Y:S01]  /*6b40*/  HADD2.F32 R34, -RZ, R58.H1_H1 ;  /* 0x3000003aff227230 */ /* 0x000fe20000004100 */
[----:B------:R-:W-:Y:S01]  /*6b50*/  F2FP.F16.F32.PACK_AB R52, R2, R0 ;  /* 0x000000000234723e */ /* 0x000fe200000000ff */
[--C-:B------:R-:W-:Y:S02]  /*6b60*/  HADD2.F32 R0, -RZ, R59.reuse.H0_H0 ;  /* 0x2000003bff007230 */ /* 0x100fe40000004100 */
[C---:B------:R-:W-:Y:S01]  /*6b70*/  FFMA R7, R49.reuse, R32, R7 ;  /* 0x0000002031077223 */ /* 0x040fe20000000007 */
[----:B------:R-:W-:Y:S02]  /*6b80*/  HADD2.F32 R2, -RZ, R59.H1_H1 ;  /* 0x3000003bff027230 */ /* 0x000fe40000004100 */
[C---:B------:R-:W-:Y:S01]  /*6b90*/  FFMA R4, R49.reuse, R33, R4 ;  /* 0x0000002131047223 */ /* 0x040fe20000000004 */
[C---:B------:R-:W-:Y:S01]  /*6ba0*/  FFMA R5, R49.reuse, R34, R5 ;  /* 0x0000002231057223 */ /* 0x040fe20000000005 */
[----:B------:R-:W-:Y:S01]  /*6bb0*/  FFMA R6, R49, R0, R6 ;  /* 0x0000000031067223 */ /* 0x000fe20000000006 */
[--C-:B------:R-:W-:Y:S02]  /*6bc0*/  HADD2.F32 R0, -RZ, R60.reuse.H0_H0 ;  /* 0x2000003cff007230 */ /* 0x100fe40000004100 */
[C---:B------:R-:W-:Y:S01]  /*6bd0*/  FMUL R11, R46.reuse, R11 ;  /* 0x0000000b2e0b7220 */ /* 0x040fe20000400000 */
[----:B------:R-:W-:Y:S01]  /*6be0*/  F2FP.F16.F32.PACK_AB R53, R7, R3 ;  /* 0x000000030735723e */ /* 0x000fe200000000ff */
[--C-:B------:R-:W-:Y:S02]  /*6bf0*/  HADD2.F32 R3, -RZ, R61.reuse.H0_H0 ;  /* 0x2000003dff037230 */ /* 0x100fe40000004100 */
[C---:B------:R-:W-:Y:S01]  /*6c00*/  FMUL R15, R46.reuse, R15 ;  /* 0x0000000f2e0f7220 */ /* 0x040fe20000400000 */
[C---:B------:R-:W-:Y:S01]  /*6c10*/  FFMA R11, R49.reuse, R2, R11 ;  /* 0x00000002310b7223 */ /* 0x040fe2000000000b */
[----:B------:R-:W-:Y:S02]  /*6c20*/  HADD2.F32 R2, -RZ, R60.H1_H1 ;  /* 0x3000003cff027230 */ /* 0x000fe40000004100 */
[C---:B------:R-:W-:Y:S01]  /*6c30*/  FFMA R8, R49.reuse, R0, R8 ;  /* 0x0000000031087223 */ /* 0x040fe20000000008 */
[----:B------:R-:W-:Y:S02]  /*6c40*/  HADD2.F32 R0, -RZ, R61.H1_H1 ;  /* 0x3000003dff007230 */ /* 0x000fe40000004100 */
[C---:B------:R-:W-:Y:S01]  /*6c50*/  FMUL R19, R46.reuse, R19 ;  /* 0x000000132e137220 */ /* 0x040fe20000400000 */
[C---:B------:R-:W-:Y:S01]  /*6c60*/  FMUL R23, R46.reuse, R23 ;  /* 0x000000172e177220 */ /* 0x040fe20000400000 */
[C---:B------:R-:W-:Y:S01]  /*6c70*/  FFMA R9, R49.reuse, R2, R9 ;  /* 0x0000000231097223 */ /* 0x040fe20000000009 */
[C---:B------:R-:W-:Y:S01]  /*6c80*/  FFMA R10, R49.reuse, R3, R10 ;  /* 0x00000003310a7223 */ /* 0x040fe2000000000a */
[----:B------:R-:W-:Y:S01]  /*6c90*/  FFMA R15, R49, R0, R15 ;  /* 0x00000000310f7223 */ /* 0x000fe2000000000f */
[--C-:B------:R-:W-:Y:S02]  /*6ca0*/  HADD2.F32 R2, -RZ, R62.reuse.H0_H0 ;  /* 0x2000003eff027230 */ /* 0x100fe40000004100 */
[C---:B------:R-:W-:Y:S01]  /*6cb0*/  FMUL R27, R46.reuse, R27 ;  /* 0x0000001b2e1b7220 */ /* 0x040fe20000400000 */
[----:B------:R-:W-:Y:S01]  /*6cc0*/  HADD2.F32 R0, -RZ, R62.H1_H1 ;  /* 0x3000003eff007230 */ /* 0x000fe20000004100 */
[----:B------:R-:W-:Y:S01]  /*6cd0*/  F2FP.F16.F32.PACK_AB R54, R5, R4 ;  /* 0x000000040536723e */ /* 0x000fe200000000ff */
[--C-:B------:R-:W-:Y:S02]  /*6ce0*/  HADD2.F32 R3, -RZ, R63.reuse.H0_H0 ;  /* 0x2000003fff037230 */ /* 0x100fe40000004100 */
[C---:B------:R-:W-:Y:S01]  /*6cf0*/  FFMA R12, R49.reuse, R2, R12 ;  /* 0x00000002310c7223 */ /* 0x040fe2000000000c */
[--C-:B------:R-:W-:Y:S02]  /*6d00*/  HADD2.F32 R2, -RZ, R68.reuse.H0_H0 ;  /* 0x20000044ff027230 */ /* 0x100fe40000004100 */
[C---:B------:R-:W-:Y:S01]  /*6d10*/  FFMA R13, R49.reuse, R0, R13 ;  /* 0x00000000310d7223 */ /* 0x040fe2000000000d */
[----:B------:R-:W-:Y:S02]  /*6d20*/  HADD2.F32 R0, -RZ, R63.H1_H1 ;  /* 0x3000003fff007230 */ /* 0x000fe40000004100 */
[----:B------:R-:W-:Y:S01]  /*6d30*/  FFMA R14, R49, R3, R14 ;  /* 0x00000003310e7223 */ /* 0x000fe2000000000e */
[----:B------:R-:W-:Y:S01]  /*6d40*/  HADD2.F32 R3, -RZ, R68.H1_H1 ;  /* 0x30000044ff037230 */ /* 0x000fe20000004100 */
[----:B------:R-:W-:Y:S01]  /*6d50*/  F2FP.F16.F32.PACK_AB R55, R11, R6 ;  /* 0x000000060b37723e */ /* 0x000fe200000000ff */
[C---:B------:R-:W-:Y:S01]  /*6d60*/  FMUL R31, R46.reuse, R31 ;  /* 0x0000001f2e1f7220 */ /* 0x040fe20000400000 */
[C---:B------:R-:W-:Y:S01]  /*6d70*/  FFMA R19, R49.reuse, R0, R19 ;  /* 0x0000000031137223 */ /* 0x040fe20000000013 */
[--C-:B------:R-:W-:Y:S02]  /*6d80*/  HADD2.F32 R0, -RZ, R69.reuse.H0_H0 ;  /* 0x20000045ff007230 */ /* 0x100fe40000004100 */
[C---:B------:R-:W-:Y:S01]  /*6d90*/  FFMA R16, R49.reuse, R2, R16 ;  /* 0x0000000231107223 */ /* 0x040fe20000000010 */
[----:B------:R1:W-:Y:S01]  /*6da0*/  STS.128 [R100], R52 ;  /* 0x0000003464007388 */ /* 0x0003e20000000c00 */
[C---:B------:R-:W-:Y:S01]  /*6db0*/  FFMA R17, R49.reuse, R3, R17 ;  /* 0x0000000331117223 */ /* 0x040fe20000000011 */
[----:B------:R-:W-:Y:S02]  /*6dc0*/  HADD2.F32 R2, -RZ, R69.H1_H1 ;  /* 0x30000045ff027230 */ /* 0x000fe40000004100 */
[----:B------:R-:W-:Y:S01]  /*6dd0*/  FFMA R18, R49, R0, R18 ;  /* 0x0000000031127223 */ /* 0x000fe20000000012 */
[--C-:B------:R-:W-:Y:S01]  /*6de0*/  HADD2.F32 R0, -RZ, R70.reuse.H0_H0 ;  /* 0x20000046ff007230 */ /* 0x100fe20000004100 */
[----:B------:R-:W-:Y:S01]  /*6df0*/  F2FP.F16.F32.PACK_AB R8, R9, R8 ;  /* 0x000000080908723e */ /* 0x000fe200000000ff */
[--C-:B------:R-:W-:Y:S02]  /*6e00*/  HADD2.F32 R3, -RZ, R71.reuse.H0_H0 ;  /* 0x20000047ff037230 */ /* 0x100fe40000004100 */
[C---:B------:R-:W-:Y:S01]  /*6e10*/  FFMA R23, R49.reuse, R2, R23 ;  /* 0x0000000231177223 */ /* 0x040fe20000000017 */
[----:B------:R-:W-:Y:S02]  /*6e20*/  HADD2.F32 R2, -RZ, R70.H1_H1 ;  /* 0x30000046ff027230 */ /* 0x000fe40000004100 */
[----:B------:R-:W-:Y:S01]  /*6e30*/  FFMA R20, R49, R0, R20 ;  /* 0x0000000031147223 */ /* 0x000fe20000000014 */
[----:B------:R-:W-:Y:S01]  /*6e40*/  HADD2.F32 R0, -RZ, R71.H1_H1 ;  /* 0x30000047ff007230 */ /* 0x000fe20000004100 */
[----:B------:R-:W-:Y:S01]  /*6e50*/  F2FP.F16.F32.PACK_AB R9, R15, R10 ;  /* 0x0000000a0f09723e */ /* 0x000fe200000000ff */
[----:B------:R-:W-:Y:S02]  /*6e60*/  HADD2.F32 R4, -RZ, R79.H0_H0 ;  /* 0x2000004fff047230 */ /* 0x000fe40000004100 */
[C---:B------:R-:W-:Y:S01]  /*6e70*/  FFMA R21, R49.reuse, R2, R21 ;  /* 0x0000000231157223 */ /* 0x040fe20000000015 */
[C---:B------:R-:W-:Y:S01]  /*6e80*/  FFMA R22, R49.reuse, R3, R22 ;  /* 0x0000000331167223 */ /* 0x040fe20000000016 */
[----:B------:R-:W-:Y:S01]  /*6e90*/  FFMA R27, R49, R0, R27 ;  /* 0x00000000311b7223 */ /* 0x000fe2000000001b */
[--C-:B------:R-:W-:Y:S01]  /*6ea0*/  HADD2.F32 R2, -RZ, R76.reuse.H0_H0 ;  /* 0x2000004cff027230 */ /* 0x100fe20000004100 */
[----:B------:R-:W-:Y:S01]  /*6eb0*/  F2FP.F16.F32.PACK_AB R10, R13, R12 ;  /* 0x0000000c0d0a723e */ /* 0x000fe200000000ff */
[----:B------:R-:W-:Y:S01]  /*6ec0*/  HADD2.F32 R0, -RZ, R76.H1_H1 ;  /* 0x3000004cff007230 */ /* 0x000fe20000004100 */
[----:B------:R-:W-:Y:S01]  /*6ed0*/  F2FP.F16.F32.PACK_AB R11, R19, R14 ;  /* 0x0000000e130b723e */ /* 0x000fe200000000ff */
[--C-:B------:R-:W-:Y:S02]  /*6ee0*/  HADD2.F32 R3, -RZ, R77.reuse.H0_H0 ;  /* 0x2000004dff037230 */ /* 0x100fe40000004100 */
[C---:B------:R-:W-:Y:S01]  /*6ef0*/  FFMA R24, R49.reuse, R2, R24 ;  /* 0x0000000231187223 */ /* 0x040fe20000000018 */
[--C-:B------:R-:W-:Y:S02]  /*6f00*/  HADD2.F32 R2, -RZ, R78.reuse.H0_H0 ;  /* 0x2000004eff027230 */ /* 0x100fe40000004100 */
[C---:B------:R-:W-:Y:S01]  /*6f10*/  FFMA R25, R49.reuse, R0, R25 ;  /* 0x0000000031197223 */ /* 0x040fe20000000019 */
[----:B------:R1:W-:Y:S01]  /*6f20*/  STS.128 [R99+0x10], R8 ;  /* 0x0000100863007388 */ /* 0x0003e20000000c00 */
[----:B------:R-:W-:Y:S02]  /*6f30*/  HADD2.F32 R0, -RZ, R77.H1_H1 ;  /* 0x3000004dff007230 */ /* 0x000fe40000004100 */
[----:B------:R-:W-:Y:S01]  /*6f40*/  FFMA R26, R49, R3, R26 ;  /* 0x00000003311a7223 */ /* 0x000fe2000000001a */
[----:B------:R-:W-:Y:S01]  /*6f50*/  HADD2.F32 R3, -RZ, R78.H1_H1 ;  /* 0x3000004eff037230 */ /* 0x000fe20000004100 */
[----:B------:R-:W-:Y:S01]  /*6f60*/  F2FP.F16.F32.PACK_AB R16, R17, R16 ;  /* 0x000000101110723e */ /* 0x000fe200000000ff */
[----:B------:R-:W-:Y:S01]  /*6f70*/  HADD2.F32 R5, -RZ, R79.H1_H1 ;  /* 0x3000004fff057230 */ /* 0x000fe20000004100 */
[----:B------:R-:W-:Y:S01]  /*6f80*/  F2FP.F16.F32.PACK_AB R17, R23, R18 ;  /* 0x000000121711723e */ /* 0x000fe200000000ff */
[----:B------:R-:W-:Y:S01]  /*6f90*/  FFMA R31, R49, R0, R31 ;  /* 0x00000000311f7223 */ /* 0x000fe2000000001f */
[----:B------:R-:W-:Y:S01]  /*6fa0*/  FMUL R35, R46, R35 ;  /* 0x000000232e237220 */ /* 0x000fe20000400000 */
[----:B------:R-:W-:Y:S01]  /*6fb0*/  F2FP.F16.F32.PACK_AB R18, R21, R20 ;  /* 0x000000141512723e */ /* 0x000fe200000000ff */
[----:B------:R-:W-:Y:S01]  /*6fc0*/  FFMA R28, R49, R2, R28 ;  /* 0x00000002311c7223 */ /* 0x000fe2000000001c */
[----:B------:R-:W-:Y:S01]  /*6fd0*/  F2FP.F16.F32.PACK_AB R19, R27, R22 ;  /* 0x000000161b13723e */ /* 0x000fe200000000ff */
[C---:B------:R-:W-:Y:S01]  /*6fe0*/  FFMA R29, R49.reuse, R3, R29 ;  /* 0x00000003311d7223 */ /* 0x040fe2000000001d */
[C---:B------:R-:W-:Y:S01]  /*6ff0*/  FFMA R30, R49.reuse, R4, R30 ;  /* 0x00000004311e7223 */ /* 0x040fe2000000001e */
[----:B------:R-:W-:Y:S01]  /*7000*/  FFMA R35, R49, R5, R35 ;  /* 0x0000000531237223 */ /* 0x000fe20000000023 */
[----:B------:R-:W-:Y:S01]  /*7010*/  F2FP.F16.F32.PACK_AB R24, R25, R24 ;  /* 0x000000181918723e */ /* 0x000fe200000000ff */
[----:B------:R1:W-:Y:S01]  /*7020*/  STS.128 [R98+0x20], R16 ;  /* 0x0000201062007388 */ /* 0x0003e20000000c00 */
[----:B------:R-:W-:Y:S02]  /*7030*/  F2FP.F16.F32.PACK_AB R25, R31, R26 ;  /* 0x0000001a1f19723e */ /* 0x000fe400000000ff */
[----:B------:R-:W-:Y:S02]  /*7040*/  F2FP.F16.F32.PACK_AB R26, R29, R28 ;  /* 0x0000001c1d1a723e */ /* 0x000fe400000000ff */
[----:B------:R-:W-:Y:S05]  /*7050*/  F2FP.F16.F32.PACK_AB R27, R35, R30 ;  /* 0x0000001e231b723e */ /* 0x000fea00000000ff */
[----:B------:R1:W-:Y:S01]  /*7060*/  STS.128 [R106+0x30], R24 ;  /* 0x000030186a007388 */ /* 0x0003e20000000c00 */
[----:B------:R-:W-:Y:S01]  /*7070*/  @!PT LDS RZ, [RZ] ;  /* 0x00000000fffff984 */ /* 0x000fe20000000800 */
[----:B------:R-:W-:Y:S01]  /*7080*/  @!PT LDS RZ, [RZ] ;  /* 0x00000000fffff984 */ /* 0x000fe20000000800 */
[----:B------:R-:W-:Y:S01]  /*7090*/  @!PT LDS RZ, [RZ] ;  /* 0x00000000fffff984 */ /* 0x000fe20000000800 */
[----:B------:R-:W-:Y:S01]  /*70a0*/  @!PT LDS RZ, [RZ] ;  /* 0x00000000fffff984 */ /* 0x000fe20000000800 */
[----:B------:R2:W-:Y:S07]  /*70b0*/  MEMBAR.ALL.CTA ;  /* 0x0000000000007992 */ /* 0x0005ee0000008000 */
[----:B--2---:R-:W2:Y:S02]  /*70c0*/  FENCE.VIEW.ASYNC.S ;  /* 0x00000000000073c6 */ /* 0x004ea40000000000 */
[----:B--2---:R-:W-:Y:S06]  /*70d0*/  BAR.SYNC.DEFER_BLOCKING 0x1, 0x80 ;  /* 0x0042000000007b1d */ /* 0x004fec0000010000 */
[----:B------:R-:W-:Y:S05]  /*70e0*/  @P0 BRA `(.L_x_122) ;  /* 0x0000000000280947 */ /* 0x000fea0003800000 */
[----:B------:R-:W-:Y:S02]  /*70f0*/  UIADD3 UR4, UPT, UPT, UR48, 0x400, URZ ;  /* 0x0000040030047890 */ /* 0x000fe4000fffe0ff */
[----:B------:R-:W-:Y:S01]  /*7100*/  UIADD3 UR6, UP0, UPT, UR52, 0x680, URZ ;  /* 0x0000068034067890 */ /* 0x000fe2000ff1e0ff */
[----:B------:R-:W-:Y:S03]  /*7110*/  UMOV UR43, UR36 ;  /* 0x00000024002b7c82 */ /* 0x000fe60008000000 */
[----:B------:R-:W-:Y:S01]  /*7120*/  MOV R93, UR4 ;  /* 0x00000004005d7c02 */ /* 0x000fe20008000f00 */
[----:B------:R-:W-:Y:S03]  /*7130*/  UIADD3.X UR7, UPT, UPT, URZ, UR53, URZ, UP0, !UPT ;  /* 0x00000035ff077290 */ /* 0x000fe600087fe4ff */
[----:B------:R-:W-:Y:S11]  /*7140*/  R2UR UR40, R93 ;  /* 0x000000005d2872ca */ /* 0x000ff600000e0000 */
[----:B------:R-:W-:Y:S02]  /*7150*/  @!UPT UIADD3 URZ, UPT, UPT, URZ, URZ, URZ ;  /* 0x000000fffffff290 */ /* 0x000fe4000fffe0ff */
[----:B------:R2:W-:Y:S01]  /*7160*/  UTMASTG.3D [UR40], [UR6] ;  /* 0x00000028060073b5 */ /* 0x0005e20008010000 */
[----:B------:R0:W-:Y:S01]  /*7170*/  UTMACMDFLUSH ;  /* 0x00000000000079b7 */ /* 0x0001e20000000000 */
[----:B--2---:R-:W-:Y:S04]  /*7180*/  DEPBAR.LE SB0, 0x1 ;  /* 0x000080400000791a */ /* 0x004fe80000000000 */
.L_x_122:
[----:B------:R-:W-:Y:S05]  /*7190*/  BSYNC.RECONVERGENT B0 ;  /* 0x0000000000007941 */ /* 0x000fea0003800200 */
.L_x_121:
[----:B------:R-:W-:Y:S01]  /*71a0*/  BAR.SYNC.DEFER_BLOCKING 0x1, 0x80 ;  /* 0x0042000000007b1d */ /* 0x000fe20000010000 */
[----:B------:R-:W-:Y:S01]  /*71b0*/  ISETP.NE.AND P1, PT, R107, RZ, PT ;  /* 0x000000ff6b00720c */ /* 0x000fe20003f25270 */
[----:B------:R-:W-:Y:S01]  /*71c0*/  UIADD3 UR4, UPT, UPT, UR50, -0x1, URZ ;  /* 0xffffffff32047890 */ /* 0x000fe2000fffe0ff */
[----:B------:R-:W-:Y:S03]  /*71d0*/  LEA R2, R65, UR48, 0x3 ;  /* 0x0000003041027c11 */ /* 0x000fe6000f8e18ff */
[----:B------:R-:W-:Y:S08]  /*71e0*/  UISETP.GT.U32.AND UP0, UPT, UR4, -0x3, UPT ;  /* 0xfffffffd0400788c */ /* 0x000ff0000bf04070 */
[----:B------:R-:W-:Y:S01]  /*71f0*/  @P1 SHF.L.U32 R3, R97, 0x1f, RZ ;  /* 0x0000001f61031819 */ /* 0x000fe200000006ff */
[----:B------:R-:W-:Y:S06]  /*7200*/  BRA.U UP0, `(.L_x_123) ;  /* 0x0000000100247547 */ /* 0x000fec000b800000 */
[----:B------:R-:W-:Y:S01]  /*7210*/  IMAD.U32 R4, RZ, RZ, UR49 ;  /* 0x00000031ff047e24 */ /* 0x000fe2000f8e00ff */
[----:B------:R-:W-:Y:S01]  /*7220*/  MOV R0, UR37 ;  /* 0x0000002500007c02 */ /* 0x000fe20008000f00 */
[----:B------:R-:W-:Y:S03]  /*7230*/  UIADD3 UR49, UPT, UPT, UR49, 0x1, URZ ;  /* 0x0000000131317890 */ /* 0x000fe6000fffe0ff */
[----:B------:R-:W-:Y:S01]  /*7240*/  @P1 LEA R4, R4, UR48, 0x3 ;  /* 0x0000003004041c11 */ /* 0x000fe2000f8e18ff */
[----:B------:R-:W-:Y:S04]  /*7250*/  UISETP.NE.AND UP0, UPT, UR49, 0x3, UPT ;  /* 0x000000033100788c */ /* 0x000fe8000bf05270 */
[----:B------:R-:W-:Y:S01]  /*7260*/  @P1 VIADD R4, R4, 0x1d8 ;  /* 0x000001d804041836 */ /* 0x000fe20000000000 */
[----:B------:R-:W-:Y:S04]  /*7270*/  USEL UR49, UR49, URZ, UP0 ;  /* 0x000000ff31317287 */ /* 0x000fe80008000000 */
[----:B------:R-:W-:Y:S04]  /*7280*/  @P1 PRMT R0, R0, 0x654, R4 ;  /* 0x0000065400001816 */ /* 0x000fe80000000004 */
[----:B------:R2:W-:Y:S04]  /*7290*/  @P1 SYNCS.ARRIVE.TRANS64.RED.A1T0 RZ, [R0+URZ], RZ ;  /* 0x000000ff00ff19a7 */ /* 0x0005e800081004ff */
.L_x_123:
[----:B------:R-:W4:Y:S01]  /*72a0*/  @P1 SYNCS.PHASECHK.TRANS64.TRYWAIT P0, [R2+URZ+0x1c0], R3 ;  /* 0x0001c003020015a7 */ /* 0x000f2200080011ff */
[----:B------:R-:W-:Y:S01]  /*72b0*/  BSSY B1, `(.L_x_124) ;  /* 0x0000016000017945 */ /* 0x000fe20003800000 */
[----:B----4-:R-:W-:Y:S03]  /*72c0*/  @P1 SEL R66, RZ, 0x1, !P0 ;  /* 0x00000001ff421807 */ /* 0x010fe60004000000 */
[----:B------:R-:W-:Y:S05]  /*72d0*/  @!P1 BRA `(.L_x_125) ;  /* 0x00000000004c9947 */ /* 0x000fea0003800000 */
[----:B------:R-:W-:Y:S01]  /*72e0*/  ISETP.NE.AND P0, PT, R66, RZ, PT ;  /* 0x000000ff4200720c */ /* 0x000fe20003f05270 */
[----:B------:R-:W-:Y:S01]  /*72f0*/  BSSY B0, `(.L_x_126) ;  /* 0x000000b000007945 */ /* 0x000fe20003800000 */
[----:B------:R-:W-:Y:S11]  /*7300*/  ISETP.NE.AND P1, PT, R67, RZ, PT ;  /* 0x000000ff4300720c */ /* 0x000ff60003f25270 */
[----:B------:R-:W-:Y:S02]  /*7310*/  @!UPT UIADD3 URZ, UPT, UPT, URZ, URZ, URZ ;  /* 0x000000fffffff290 */ /* 0x000fe4000fffe0ff */
[C---:B------:R-:W-:Y:S01]  /*7320*/  @P1 IMAD R6, R65.reuse, 0x2000, R100 ;  /* 0x0000200041061824 */ /* 0x040fe200078e0264 */
[C---:B------:R-:W-:Y:S01]  /*7330*/  @P1 LEA R4, R65.reuse, R98, 0xd ;  /* 0x0000006241041211 */ /* 0x040fe200078e68ff */
[C---:B------:R-:W-:Y:S02]  /*7340*/  @P1 IMAD R5, R65.reuse, 0x2000, R99 ;  /* 0x0000200041051824 */ /* 0x040fe400078e0263 */
[----:B------:R-:W-:Y:S01]  /*7350*/  @P1 IMAD R3, R65, 0x2000, R106 ;  /* 0x0000200041031824 */ /* 0x000fe200078e026a */
[----:B------:R-:W-:Y:S06]  /*7360*/  @P0 BRA `(.L_x_127) ;  /* 0x00000000000c0947 */ /* 0x000fec0003800000 */
[----:B--2---:R-:W-:Y:S04]  /*7370*/  SHF.L.U32 R0, R97, 0x1f, RZ ;  /* 0x0000001f61007819 */ /* 0x004fe800000006ff */
[----:B------:R-:W2:Y:S02]  /*7380*/  SYNCS.PHASECHK.TRANS64.TRYWAIT P0, [R2+URZ+0x1c0], R0 ;  /* 0x0001c000020075a7 */ /* 0x000ea400080011ff */
[----:B--2---:R-:W-:Y:S05]  /*7390*/  @!P0 BRA `(.L_x_128) ;  /* 0x0000002c006c8947 */ /* 0x004fea0003800000 */
.L_x_127:
[----:B------:R-:W-:Y:S05]  /*73a0*/  BSYNC B0 ;  /* 0x0000000000007941 */ /* 0x000fea0003800000 */
.L_x_126:
[----:B------:R-:W-:Y:S02]  /*73b0*/  ISETP.NE.AND P0, PT, R67, RZ, PT ;  /* 0x000000ff4300720c */ /* 0x000fe40003f05270 */
[----:B------:R-:W-:Y:S11]  /*73c0*/  IADD3 R65, PT, PT, R65, 0x1, RZ ;  /* 0x0000000141417810 */ /* 0x000ff60007ffe0ff */
[----:B------:R4:W1:Y:S04]  /*73d0*/  @P0 LDS.128 R56, [R6] ;  /* 0x0000000006380984 */ /* 0x0008680000000c00 */
[----:B------:R4:W1:Y:S04]  /*73e0*/  @P0 LDS.128 R60, [R5+0x10] ;  /* 0x00001000053c0984 */ /* 0x0008680000000c00 */
[----:B------:R4:W1:Y:S04]  /*73f0*/  @P0 LDS.128 R68, [R4+0x20] ;  /* 0x0000200004440984 */ /* 0x0008680000000c00 */
[----:B------:R4:W1:Y:S02]  /*7400*/  @P0 LDS.128 R76, [R3+0x30] ;  /* 0x00003000034c0984 */ /* 0x0008640000000c00 */
.L_x_125:
[----:B------:R-:W-:Y:S05]  /*7410*/  BSYNC B1 ;  /* 0x0000000000017941 */ /* 0x000fea0003800000 */
.L_x_124:
[----:B--2---:R-:W-:Y:S05]  /*7420*/  VIADD R0, R47, 0x20 ;  /* 0x000000202f007836 */ /* 0x004fea0000000000 */
[----:B------:R-:W-:Y:S04]  /*7430*/  SHF.R.U32.HI R0, RZ, 0x15, R0 ;  /* 0x00000015ff007819 */ /* 0x000fe80000011600 */
[----:B------:R-:W-:Y:S11]  /*7440*/  LOP3.LUT P0, RZ, R0, 0x3, R92, 0x48, !PT ;  /* 0x0000000300ff7812 */ /* 0x000ff6000780485c */
[----:B------:R-:W-:Y:S02]  /*7450*/  @!UPT UIADD3 URZ, UPT, UPT, URZ, URZ, URZ ;  /* 0x000000fffffff290 */ /* 0x000fe4000fffe0ff */
[----:B------:R-:W-:Y:S05]  /*7460*/  @!P0 BRA `(.L_x_129) ;  /* 0x0000000000408947 */ /* 0x000fea0003800000 */
[----:B------:R-:W2:Y:S01]  /*7470*/  LDCU.64 UR8, c[0x4][0x70] ;  /* 0x01000e00ff0877ac */ /* 0x000ea20008000a00 */
[----:B----4-:R-:W-:Y:S01]  /*7480*/  MOV R3, 0x0 ;  /* 0x0000000000037802 */ /* 0x010fe20000000f00 */
[----:B------:R-:W-:Y:S02]  /*7490*/  HFMA2 R12, -RZ, RZ, 0, 5.9604644775390625e-08 ;  /* 0x00000001ff0c7431 */ /* 0x000fe400000001ff */
[----:B-1----:R-:W-:Y:S02]  /*74a0*/  IMAD.MOV.U32 R8, RZ, RZ, 0x192 ;  /* 0x00000192ff087424 */ /* 0x002fe400078e00ff */
[----:B------:R-:W-:Y:S01]  /*74b0*/  IMAD.MOV.U32 R13, RZ, RZ, RZ ;  /* 0x000000ffff0d7224 */ /* 0x000fe200078e00ff */
[----:B------:R-:W1:Y:S01]  /*74c0*/  LDCU.64 UR6, c[0x4][0x78] ;  /* 0x01000f00ff0677ac */ /* 0x000e620008000a00 */
[----:B------:R-:W4:Y:S01]  /*74d0*/  LDC.64 R2, c[0x4][R3] ;  /* 0x0100000003027b82 */ /* 0x000f220000000a00 */
[----:B------:R-:W5:Y:S01]  /*74e0*/  LDCU.64 UR4, c[0x4][0x10] ;  /* 0x01000200ff0477ac */ /* 0x000f620008000a00 */
[----:B--2---:R-:W-:Y:S01]  /*74f0*/  MOV R5, UR9 ;  /* 0x0000000900057c02 */ /* 0x004fe20008000f00 */
[----:B------:R-:W-:Y:S01]  /*7500*/  IMAD.U32 R4, RZ, RZ, UR8 ;  /* 0x00000008ff047e24 */ /* 0x000fe2000f8e00ff */
[----:B-1----:R-:W-:Y:S01]  /*7510*/  MOV R7, UR7 ;  /* 0x0000000700077c02 */ /* 0x002fe20008000f00 */
[----:B------:R-:W-:Y:S01]  /*7520*/  IMAD.U32 R6, RZ, RZ, UR6 ;  /* 0x00000006ff067e24 */ /* 0x000fe2000f8e00ff */
[----:B-----5:R-:W-:Y:S01]  /*7530*/  MOV R11, UR5 ;  /* 0x00000005000b7c02 */ /* 0x020fe20008000f00 */
[----:B------:R-:W-:Y:S02]  /*7540*/  IMAD.U32 R10, RZ, RZ, UR4 ;  /* 0x00000004ff0a7e24 */ /* 0x000fe4000f8e00ff */
[----:B------:R-:W-:Y:S07]  /*7550*/  LEPC R20, `(.L_x_129) ;  /* 0x000000001014794e */ /* 0x000fee0000000000 */
[----:B---34-:R-:W-:Y:S05]  /*7560*/  CALL.ABS.NOINC R2 ;  /* 0x0000000002007343 */ /* 0x018fea0003c00000 */
.L_x_129:
[----:B------:R-:W-:Y:S05]  /*7570*/  WARPSYNC.ALL ;  /* 0x0000000000007948 */ /* 0x000fea0003800000 */
[----:B------:R-:W-:Y:S01]  /*7580*/  R2UR UR4, R47 ;  /* 0x000000002f0472ca */ /* 0x000fe200000e0000 */
[--C-:B-1----:R-:W-:Y:S01]  /*7590*/  HADD2.F32 R50, -RZ, R56.reuse.H0_H0 ;  /* 0x20000038ff327230 */ /* 0x102fe20000004100 */
[----:B------:R-:W-:Y:S01]  /*75a0*/  ISETP.NE.AND P0, PT, R102, RZ, PT ;  /* 0x000000ff6600720c */ /* 0x000fe20003f05270 */
[----:B------:R-:W-:Y:S01]  /*75b0*/  HADD2.F32 R51, -RZ, R56.H1_H1 ;  /* 0x30000038ff337230 */ /* 0x000fe20000004100 */
[----:B------:R-:W-:Y:S01]  /*75c0*/  BSSY.RECONVERGENT B0, `(.L_x_130) ;  /* 0x0000085000007945 */ /* 0x000fe20003800200 */
[--C-:B------:R-:W-:Y:S08]  /*75d0*/  HADD2.F32 R52, -RZ, R57.reuse.H0_H0 ;  /* 0x20000039ff347230 */ /* 0x100ff00000004100 */
[----:B----4-:R-:W1:Y:S02]  /*75e0*/  LDTM.x32 R4, tmem[UR4+0x20] ;  /* 0x00002004000479ee */ /* 0x010e6400082c0000 */
[C---:B-1----:R-:W-:Y:S01]  /*75f0*/  FMUL R0, R46.reuse, R4 ;  /* 0x000000042e007220 */ /* 0x042fe20000400000 */
        /* <DEDUP_REMOVED lines=67> */
[----:B------:R1:W-:Y:S01]  /*7a30*/  STS.128 [R100+0x2000], R52 ;  /* 0x0020003464007388 */ /* 0x0003e20000000c00 */
        /* <DEDUP_REMOVED lines=52> */
[----:B------:R-:W-:Y:S02]  /*7d80*/  UIADD3 UR8, UP0, UPT, UR52, 0x680, URZ ;  /* 0x0000068034087890 */ /* 0x000fe4000ff1e0ff */
[----:B------:R-:W-:Y:S02]  /*7d90*/  UIADD3 UR5, UPT, UPT, UR41, 0x20, URZ ;  /* 0x0000002029057890 */ /* 0x000fe4000fffe0ff */
[----:B------:R-:W-:Y:S02]  /*7da0*/  UIADD3 UR4, UPT, UPT, UR48, 0x2400, URZ ;  /* 0x0000240030047890 */ /* 0x000fe4000fffe0ff */
[----:B------:R-:W-:Y:S01]  /*7db0*/  UIADD3.X UR9, UPT, UPT, URZ, UR53, URZ, UP0, !UPT ;  /* 0x00000035ff097290 */ /* 0x000fe200087fe4ff */
[----:B------:R-:W-:Y:S01]  /*7dc0*/  UMOV UR6, UR42 ;  /* 0x0000002a00067c82 */ /* 0x000fe20008000000 */
[----:B------:R-:W-:Y:S07]  /*7dd0*/  UMOV UR7, UR36 ;  /* 0x0000002400077c82 */ /* 0x000fee0008000000 */
[----:B------:R2:W-:Y:S01]  /*7de0*/  UTMASTG.3D [UR4], [UR8] ;  /* 0x00000004080073b5 */ /* 0x0005e20008010000 */
[----:B------:R0:W-:Y:S01]  /*7df0*/  UTMACMDFLUSH ;  /* 0x00000000000079b7 */ /* 0x0001e20000000000 */
[----:B--2---:R-:W-:Y:S04]  /*7e00*/  DEPBAR.LE SB0, 0x1 ;  /* 0x000080400000791a */ /* 0x004fe80000000000 */
.L_x_131:
[----:B------:R-:W-:Y:S05]  /*7e10*/  BSYNC.RECONVERGENT B0 ;  /* 0x0000000000007941 */ /* 0x000fea0003800200 */
.L_x_130:
[----:B------:R-:W-:Y:S01]  /*7e20*/  BAR.SYNC.DEFER_BLOCKING 0x1, 0x80 ;  /* 0x0042000000007b1d */ /* 0x000fe20000010000 */
[----:B------:R-:W-:Y:S01]  /*7e30*/  ISETP.NE.AND P1, PT, R107, RZ, PT ;  /* 0x000000ff6b00720c */ /* 0x000fe20003f25270 */
[----:B------:R-:W-:Y:S01]  /*7e40*/  UISETP.GT.U32.AND UP0, UPT, UR50, -0x3, UPT ;  /* 0xfffffffd3200788c */ /* 0x000fe2000bf04070 */
[----:B------:R-:W-:Y:S11]  /*7e50*/  LEA R4, R65, UR48, 0x3 ;  /* 0x0000003041047c11 */ /* 0x000ff6000f8e18ff */
        /* <DEDUP_REMOVED lines=11> */
.L_x_132:
        /* <DEDUP_REMOVED lines=9> */
[C---:B--2---:R-:W-:Y:S01]  /*7fa0*/  @P1 LEA R0, R65.reuse, R98, 0xd ;  /* 0x0000006241001211 */ /* 0x044fe200078e68ff */
[C---:B------:R-:W-:Y:S02]  /*7fb0*/  @P1 IMAD R2, R65.reuse, 0x2000, R99 ;  /* 0x0000200041021824 */ /* 0x040fe400078e0263 */
[----:B------:R-:W-:Y:S01]  /*7fc0*/  @P1 IMAD R65, R65, 0x2000, R106 ;  /* 0x0000200041411824 */ /* 0x000fe200078e026a */
[----:B------:R-:W-:Y:S06]  /*7fd0*/  @P0 BRA `(.L_x_136) ;  /* 0x00000000000c0947 */ /* 0x000fec0003800000 */
[----:B------:R-:W-:Y:S04]  /*7fe0*/  SHF.L.U32 R5, R97, 0x1f, RZ ;  /* 0x0000001f61057819 */ /* 0x000fe800000006ff */
[----:B------:R-:W2:Y:S02]  /*7ff0*/  SYNCS.PHASECHK.TRANS64.TRYWAIT P0, [R4+URZ+0x1c0], R5 ;  /* 0x0001c005040075a7 */ /* 0x000ea400080011ff */
[----:B--2---:R-:W-:Y:S05]  /*8000*/  @!P0 BRA `(.L_x_137) ;  /* 0x0000002000648947 */ /* 0x004fea0003800000 */
.L_x_136:
[----:B------:R-:W-:Y:S05]  /*8010*/  BSYNC B0 ;  /* 0x0000000000007941 */ /* 0x000fea0003800000 */
.L_x_135:
[----:B------:R-:W-:Y:S11]  /*8020*/  ISETP.NE.AND P0, PT, R67, RZ, PT ;  /* 0x000000ff4300720c */ /* 0x000ff60003f05270 */
[----:B------:R-:W-:Y:S02]  /*8030*/  @!UPT UIADD3 URZ, UPT, UPT, URZ, URZ, URZ ;  /* 0x000000fffffff290 */ /* 0x000fe4000fffe0ff */
[----:B------:R4:W1:Y:S04]  /*8040*/  @P0 LDS.128 R56, [R3] ;  /* 0x0000000003380984 */ /* 0x0008680000000c00 */
[----:B------:R4:W1:Y:S04]  /*8050*/  @P0 LDS.128 R60, [R2+0x10] ;  /* 0x00001000023c0984 */ /* 0x0008680000000c00 */
[----:B------:R4:W1:Y:S04]  /*8060*/  @P0 LDS.128 R68, [R0+0x20] ;  /* 0x0000200000440984 */ /* 0x0008680000000c00 */
[----:B------:R4:W1:Y:S02]  /*8070*/  @P0 LDS.128 R76, [R65+0x30] ;  /* 0x00003000414c0984 */ /* 0x0008640000000c00 */
.L_x_134:
[----:B------:R-:W-:Y:S05]  /*8080*/  BSYNC B1 ;  /* 0x0000000000017941 */ /* 0x000fea0003800000 */
.L_x_133:
[----:B--2-4-:R-:W-:Y:S05]  /*8090*/  VIADD R0, R47, 0x40 ;  /* 0x000000402f007836 */ /* 0x014fea0000000000 */
[----:B------:R-:W-:Y:S04]  /*80a0*/  SHF.R.U32.HI R0, RZ, 0x15, R0 ;  /* 0x00000015ff007819 */ /* 0x000fe80000011600 */
[----:B------:R-:W-:Y:S11]  /*80b0*/  LOP3.LUT P0, RZ, R0, 0x3, R92, 0x48, !PT ;  /* 0x0000000300ff7812 */ /* 0x000ff6000780485c */
[----:B------:R-:W-:Y:S02]  /*80c0*/  @!UPT UIADD3 URZ, UPT, UPT, URZ, URZ, URZ ;  /* 0x000000fffffff290 */ /* 0x000fe4000fffe0ff */
[----:B------:R-:W-:Y:S05]  /*80d0*/  @!P0 BRA `(.L_x_138) ;  /* 0x0000000000408947 */ /* 0x000fea0003800000 */
[----:B------:R-:W2:Y:S01]  /*80e0*/  LDCU.64 UR8, c[0x4][0x70] ;  /* 0x01000e00ff0877ac */ /* 0x000ea20008000a00 */
[----:B------:R-:W-:Y:S01]  /*80f0*/  MOV R3, 0x0 ;  /* 0x0000000000037802 */ /* 0x000fe20000000f00 */
        /* <DEDUP_REMOVED lines=14> */
.L_x_138:
[----:B------:R-:W-:Y:S01]  /*81e0*/  ISETP.NE.AND P0, PT, R102, RZ, PT ;  /* 0x000000ff6600720c */ /* 0x000fe20003f05270 */
[----:B------:R-:W-:Y:S05]  /*81f0*/  WARPSYNC.ALL ;  /* 0x0000000000007948 */ /* 0x000fea0003800000 */
[----:B------:R-:W-:Y:S01]  /*8200*/  R2UR UR4, R47 ;  /* 0x000000002f0472ca */ /* 0x000fe200000e0000 */
[--C-:B-1----:R-:W-:Y:S01]  /*8210*/  HADD2.F32 R0, -RZ, R56.reuse.H0_H0 ;  /* 0x20000038ff007230 */ /* 0x102fe20000004100 */
[----:B------:R-:W-:Y:S01]  /*8220*/  R2UR UR5, R64 ;  /* 0x00000000400572ca */ /* 0x000fe200000e0000 */
[----:B------:R-:W-:Y:S01]  /*8230*/  HADD2.F32 R2, -RZ, R56.H1_H1 ;  /* 0x30000038ff027230 */ /* 0x000fe20000004100 */
[----:B------:R-:W-:Y:S01]  /*8240*/  BSSY.RECONVERGENT B0, `(.L_x_139) ;  /* 0x0000089000007945 */ /* 0x000fe20003800200 */
[--C-:B------:R-:W-:Y:S02]  /*8250*/  HADD2.F32 R3, -RZ, R57.reuse.H0_H0 ;  /* 0x20000039ff037230 */ /* 0x100fe40000004100 */
[----:B------:R-:W-:Y:S02]  /*8260*/  HADD2.F32 R47, -RZ, R57.H1_H1 ;  /* 0x30000039ff2f7230 */ /* 0x000fe40000004100 */
[--C-:B------:R-:W-:Y:S02]  /*8270*/  HADD2.F32 R50, -RZ, R58.reuse.H0_H0 ;  /* 0x2000003aff327230 */ /* 0x100fe40000004100 */
[----:B------:R-:W-:Y:S02]  /*8280*/  HADD2.F32 R51, -RZ, R58.H1_H1 ;  /* 0x3000003aff337230 */ /* 0x000fe40000004100 */
[----:B------:R-:W1:Y:S01]  /*8290*/  LDTM.x32 R4, tmem[UR4+0x40] ;  /* 0x00004004000479ee */ /* 0x000e6200082c0000 */
[----:B------:R-:W-:Y:S01]  /*82a0*/  NOP ;  /* 0x0000000000007918 */ /* 0x000fe20000000000 */
[----:B------:R-:W-:Y:S01]  /*82b0*/  UIADD3 UR5, UPT, UPT, UR5, 0x240, URZ ;  /* 0x0000024005057890 */ /* 0x000fe2000fffe0ff */
[--C-:B------:R-:W-:Y:S02]  /*82c0*/  HADD2.F32 R52, -RZ, R59.reuse.H0_H0 ;  /* 0x2000003bff347230 */ /* 0x100fe40000004100 */
[----:B------:R-:W-:Y:S01]  /*82d0*/  HADD2.F32 R53, -RZ, R59.H1_H1 ;  /* 0x3000003bff357230 */ /* 0x000fe20000004100 */
[----:B------:R-:W-:Y:S01]  /*82e0*/  UPRMT UR5, UR37, 0x654, UR5 ;  /* 0x0000065425057896 */ /* 0x000fe20008000005 */
[--C-:B------:R-:W-:Y:S02]  /*82f0*/  HADD2.F32 R54, -RZ, R60.reuse.H0_H0 ;  /* 0x2000003cff367230 */ /* 0x100fe40000004100 */
[----:B------:R-:W-:Y:S02]  /*8300*/  HADD2.F32 R55, -RZ, R60.H1_H1 ;  /* 0x3000003cff377230 */ /* 0x000fe40000004100 */
[--C-:B------:R-:W-:Y:S02]  /*8310*/  HADD2.F32 R56, -RZ, R61.reuse.H0_H0 ;  /* 0x2000003dff387230 */ /* 0x100fe40000004100 */
[----:B------:R-:W-:Y:S02]  /*8320*/  HADD2.F32 R57, -RZ, R61.H1_H1 ;  /* 0x3000003dff397230 */ /* 0x000fe40000004100 */
[----:B-1----:R-:W-:Y:S01]  /*8330*/  SYNCS.ARRIVE.TRANS64.RED.A1T0 RZ, [UR5], RZ ;  /* 0x000000ffffff79a7 */ /* 0x002fe20008100405 */
[--C-:B------:R-:W-:Y:S02]  /*8340*/  HADD2.F32 R58, -RZ, R62.reuse.H0_H0 ;  /* 0x2000003eff3a7230 */ /* 0x100fe40000004100 */
[----:B------:R-:W-:Y:S02]  /*8350*/  HADD2.F32 R59, -RZ, R62.H1_H1 ;  /* 0x3000003eff3b7230 */ /* 0x000fe40000004100 */
[--C-:B------:R-:W-:Y:S02]  /*8360*/  HADD2.F32 R60, -RZ, R63.reuse.H0_H0 ;  /* 0x2000003fff3c7230 */ /* 0x100fe40000004100 */
[----:B------:R-:W-:Y:S02]  /*8370*/  HADD2.F32 R61, -RZ, R63.H1_H1 ;  /* 0x3000003fff3d7230 */ /* 0x000fe40000004100 */
[C---:B------:R-:W-:Y:S01]  /*8380*/  FMUL R4, R46.reuse, R4 ;  /* 0x000000042e047220 */ /* 0x040fe20000400000 */
[C---:B------:R-:W-:Y:S01]  /*8390*/  FMUL R5, R46.reuse, R5 ;  /* 0x000000052e057220 */ /* 0x040fe20000400000 */
[C---:B------:R-:W-:Y:S01]  /*83a0*/  FMUL R6, R46.reuse, R6 ;  /* 0x000000062e067220 */ /* 0x040fe20000400000 */
[C---:B------:R-:W-:Y:S01]  /*83b0*/  FMUL R7, R46.reuse, R7 ;  /* 0x000000072e077220 */ /* 0x040fe20000400000 */
[C---:B------:R-:W-:Y:S01]  /*83c0*/  FFMA R4, R49.reuse, R0, R4 ;  /* 0x0000000031047223 */ /* 0x040fe20000000004 */
[C---:B------:R-:W-:Y:S01]  /*83d0*/  FFMA R5, R49.reuse, R2, R5 ;  /* 0x0000000231057223 */ /* 0x040fe20000000005 */
[C---:B------:R-:W-:Y:S01]  /*83e0*/  FFMA R6, R49.reuse, R3, R6 ;  /* 0x0000000331067223 */ /* 0x040fe20000000006 */
[----:B------:R-:W-:Y:S01]  /*83f0*/  FFMA R7, R49, R47, R7 ;  /* 0x0000002f31077223 */ /* 0x000fe20000000007 */
[C---:B------:R-:W-:Y:S01]  /*8400*/  FMUL R8, R46.reuse, R8 ;  /* 0x000000082e087220 */ /* 0x040fe20000400000 */
[C---:B------:R-:W-:Y:S01]  /*8410*/  FMUL R9, R46.reuse, R9 ;  /* 0x000000092e097220 */ /* 0x040fe20000400000 */
[----:B------:R-:W-:Y:S01]  /*8420*/  F2FP.F16.F32.PACK_AB R4, R5, R4 ;  /* 0x000000040504723e */ /* 0x000fe200000000ff */
[C---:B------:R-:W-:Y:S01]  /*8430*/  FMUL R0, R46.reuse, R10 ;  /* 0x0000000a2e007220 */ /* 0x040fe20000400000 */
[----:B------:R-:W-:Y:S01]  /*8440*/  F2FP.F16.F32.PACK_AB R5, R7, R6 ;  /* 0x000000060705723e */ /* 0x000fe200000000ff */
[C---:B------:R-:W-:Y:S01]  /*8450*/  FFMA R8, R49.reuse, R50, R8 ;  /* 0x0000003231087223 */ /* 0x040fe20000000008 */
[C---:B------:R-:W-:Y:S01]  /*8460*/  FFMA R9, R49.reuse, R51, R9 ;  /* 0x0000003331097223 */ /* 0x040fe20000000009 */
[----:B------:R-:W-:Y:S01]  /*8470*/  FFMA R0, R49, R52, R0 ;  /* 0x0000003431007223 */ /* 0x000fe20000000000 */
[C---:B------:R-:W-:Y:S01]  /*8480*/  FMUL R2, R46.reuse, R11 ;  /* 0x0000000b2e027220 */ /* 0x040fe20000400000 */
[C---:B------:R-:W-:Y:S01]  /*8490*/  FMUL R3, R46.reuse, R12 ;  /* 0x0000000c2e037220 */ /* 0x040fe20000400000 */
[C---:B------:R-:W-:Y:S01]  /*84a0*/  FMUL R10, R46.reuse, R13 ;  /* 0x0000000d2e0a7220 */ /* 0x040fe20000400000 */
[----:B------:R-:W-:Y:S01]  /*84b0*/  F2FP.F16.F32.PACK_AB R6, R9, R8 ;  /* 0x000000080906723e */ /* 0x000fe200000000ff */
[C---:B------:R-:W-:Y:S01]  /*84c0*/  FFMA R2, R49.reuse, R53, R2 ;  /* 0x0000003531027223 */ /* 0x040fe20000000002 */
[C---:B------:R-:W-:Y:S01]  /*84d0*/  FFMA R3, R49.reuse, R54, R3 ;  /* 0x0000003631037223 */ /* 0x040fe20000000003 */
[C---:B------:R-:W-:Y:S01]  /*84e0*/  FFMA R10, R49.reuse, R55, R10 ;  /* 0x00000037310a7223 */ /* 0x040fe2000000000a */
[C---:B------:R-:W-:Y:S01]  /*84f0*/  FMUL R11, R46.reuse, R14 ;  /* 0x0000000e2e0b7220 */ /* 0x040fe20000400000 */
[C---:B------:R-:W-:Y:S01]  /*8500*/  FMUL R15, R46.reuse, R15 ;  /* 0x0000000f2e0f7220 */ /* 0x040fe20000400000 */
[C---:B------:R-:W-:Y:S01]  /*8510*/  FMUL R12, R46.reuse, R16 ;  /* 0x000000102e0c7220 */ /* 0x040fe20000400000 */
[C---:B------:R-:W-:Y:S01]  /*8520*/  FMUL R13, R46.reuse, R17 ;  /* 0x000000112e0d7220 */ /* 0x040fe20000400000 */
[C---:B------:R-:W-:Y:S01]  /*8530*/  FFMA R11, R49.reuse, R56, R11 ;  /* 0x00000038310b7223 */ /* 0x040fe2000000000b */
[C---:B------:R-:W-:Y:S01]  /*8540*/  FMUL R14, R46.reuse, R18 ;  /* 0x000000122e0e7220 */ /* 0x040fe20000400000 */
[C---:B------:R-:W-:Y:S01]  /*8550*/  FFMA R15, R49.reuse, R57, R15 ;  /* 0x00000039310f7223 */ /* 0x040fe2000000000f */
[--C-:B------:R-:W-:Y:S02]  /*8560*/  HADD2.F32 R62, -RZ, R68.reuse.H0_H0 ;  /* 0x20000044ff3e7230 */ /* 0x100fe40000004100 */
[----:B------:R-:W-:Y:S01]  /*8570*/  FMUL R19, R46, R19 ;  /* 0x000000132e137220 */ /* 0x000fe20000400000 */
[----:B------:R-:W-:Y:S01]  /*8580*/  F2FP.F16.F32.PACK_AB R7, R2, R0 ;  /* 0x000000000207723e */ /* 0x000fe200000000ff */
[C---:B------:R-:W-:Y:S01]  /*8590*/  FFMA R12, R49.reuse, R58, R12 ;  /* 0x0000003a310c7223 */ /* 0x040fe2000000000c */
[----:B------:R-:W-:Y:S02]  /*85a0*/  HADD2.F32 R63, -RZ, R68.H1_H1 ;  /* 0x30000044ff3f7230 */ /* 0x000fe40000004100 */
[C---:B------:R-:W-:Y:S01]  /*85b0*/  FMUL R16, R46.reuse, R20 ;  /* 0x000000142e107220 */ /* 0x040fe20000400000 */
[C---:B------:R-:W-:Y:S01]  /*85c0*/  FFMA R13, R49.reuse, R59, R13 ;  /* 0x0000003b310d7223 */ /* 0x040fe2000000000d */
[----:B------:R1:W-:Y:S01]  /*85d0*/  STS.128 [R100+0x4000], R4 ;  /* 0x0040000464007388 */ /* 0x0003e20000000c00 */
[--C-:B------:R-:W-:Y:S02]  /*85e0*/  HADD2.F32 R64, -RZ, R69.reuse.H0_H0 ;  /* 0x20000045ff407230 */ /* 0x100fe40000004100 */
[C---:B------:R-:W-:Y:S01]  /*85f0*/  FMUL R17, R46.reuse, R21 ;  /* 0x000000152e117220 */ /* 0x040fe20000400000 */
[C---:B------:R-:W-:Y:S01]  /*8600*/  FFMA R14, R49.reuse, R60, R14 ;  /* 0x0000003c310e7223 */ /* 0x040fe2000000000e */
[----:B------:R-:W-:Y:S02]  /*8610*/  HADD2.F32 R65, -RZ, R69.H1_H1 ;  /* 0x30000045ff417230 */ /* 0x000fe40000004100 */
[C---:B------:R-:W-:Y:S01]  /*8620*/  FMUL R18, R46.reuse, R22 ;  /* 0x000000162e127220 */ /* 0x040fe20000400000 */
[C---:B------:R-:W-:Y:S01]  /*8630*/  FFMA R19, R49.reuse, R61, R19 ;  /* 0x0000003d31137223 */ /* 0x040fe20000000013 */
        /* <DEDUP_REMOVED lines=10> */
[----:B------:R-:W-:Y:S01]  /*86e0*/  FMUL R22, R46, R26 ;  /* 0x0000001a2e167220 */ /* 0x000fe20000400000 */
[----:B------:R-:W-:Y:S01]  /*86f0*/  F2FP.F16.F32.PACK_AB R8, R10, R3 ;  /* 0x000000030a08723e */ /* 0x000fe200000000ff */
[----:B------:R-:W-:Y:S01]  /*8700*/  FFMA R23, R49, R65, R23 ;  /* 0x0000004131177223 */ /* 0x000fe20000000017 */
[----:B------:R-:W-:Y:S01]  /*8710*/  F2FP.F16.F32.PACK_AB R9, R15, R11 ;  /* 0x0000000b0f09723e */ /* 0x000fe200000000ff */
[--C-:B------:R-:W-:Y:S02]  /*8720*/  HADD2.F32 R70, -RZ, R76.reuse.H0_H0 ;  /* 0x2000004cff467230 */ /* 0x100fe40000004100 */
[C---:B------:R-:W-:Y:S01]  /*8730*/  FMUL R27, R46.reuse, R27 ;  /* 0x0000001b2e1b7220 */ /* 0x040fe20000400000 */
[----:B------:R-:W-:Y:S01]  /*8740*/  F2FP.F16.F32.PACK_AB R10, R13, R12 ;  /* 0x0000000c0d0a723e */ /* 0x000fe200000000ff */
[----:B------:R-:W-:Y:S01]  /*8750*/  FFMA R20, R49, R66, R20 ;  /* 0x0000004231147223 */ /* 0x000fe20000000014 */
[----:B------:R-:W-:Y:S01]  /*8760*/  F2FP.F16.F32.PACK_AB R11, R19, R14 ;  /* 0x0000000e130b723e */ /* 0x000fe200000000ff */
[----:B------:R-:W-:Y:S02]  /*8770*/  HADD2.F32 R71, -RZ, R76.H1_H1 ;  /* 0x3000004cff477230 */ /* 0x000fe40000004100 */
[C---:B------:R-:W-:Y:S01]  /*8780*/  FMUL R24, R46.reuse, R28 ;  /* 0x0000001c2e187220 */ /* 0x040fe20000400000 */
[C---:B------:R-:W-:Y:S01]  /*8790*/  FFMA R21, R49.reuse, R67, R21 ;  /* 0x0000004331157223 */ /* 0x040fe20000000015 */
[--C-:B------:R-:W-:Y:S01]  /*87a0*/  HADD2.F32 R72, -RZ, R77.reuse.H0_H0 ;  /* 0x2000004dff487230 */ /* 0x100fe20000004100 */
[----:B------:R1:W-:Y:S01]  /*87b0*/  STS.128 [R99+0x4010], R8 ;  /* 0x0040100863007388 */ /* 0x0003e20000000c00 */
        /* <DEDUP_REMOVED lines=10> */
[----:B------:R-:W-:Y:S01]  /*8860*/  FFMA R25, R49, R71, R25 ;  /* 0x0000004731197223 */ /* 0x000fe20000000019 */
[--C-:B------:R-:W-:Y:S02]  /*8870*/  HADD2.F32 R76, -RZ, R79.reuse.H0_H0 ;  /* 0x2000004fff4c7230 */ /* 0x100fe40000004100 */
[C---:B------:R-:W-:Y:S01]  /*8880*/  FMUL R29, R46.reuse, R33 ;  /* 0x000000212e1d7220 */ /* 0x040fe20000400000 */
[----:B------:R-:W-:Y:S01]  /*8890*/  F2FP.F16.F32.PACK_AB R16, R17, R16 ;  /* 0x000000101110723e */ /* 0x000fe200000000ff */
[----:B------:R-:W-:Y:S01]  /*88a0*/  FFMA R26, R49, R72, R26 ;  /* 0x00000048311a7223 */ /* 0x000fe2000000001a */
[----:B------:R-:W-:Y:S02]  /*88b0*/  HADD2.F32 R77, -RZ, R79.H1_H1 ;  /* 0x3000004fff4d7230 */ /* 0x000fe40000004100 */
[C---:B------:R-:W-:Y:S01]  /*88c0*/  FMUL R30, R46.reuse, R34 ;  /* 0x000000222e1e7220 */ /* 0x040fe20000400000 */
        /* <DEDUP_REMOVED lines=32> */
.L_x_140:
[----:B------:R-:W-:Y:S05]  /*8ad0*/  BSYNC.RECONVERGENT B0 ;  /* 0x0000000000007941 */ /* 0x000fea0003800200 */
.L_x_139:
[----:B------:R-:W-:Y:S01]  /*8ae0*/  BAR.SYNC.DEFER_BLOCKING 0x1, 0x80 ;  /* 0x0042000000007b1d */ /* 0x000fe20000010000 */
[----:B------:R-:W-:Y:S01]  /*8af0*/  UIADD3 UR4, UPT, UPT, UR50, 0x1, URZ ;  /* 0x0000000132047890 */ /* 0x000fe2000fffe0ff */
[----:B------:R-:W-:Y:S03]  /*8b00*/  IADD3 R48, PT, PT, R48, 0x1, RZ ;  /* 0x0000000130307810 */ /* 0x000fe60007ffe0ff */
[----:B------:R-:W-:Y:S09]  /*8b10*/  UISETP.GT.U32.AND UP0, UPT, UR4, -0x3, UPT ;  /* 0xfffffffd0400788c */ /* 0x000ff2000bf04070 */
[----:B------:R-:W-:Y:S05]  /*8b20*/  BRA.U UP0, `(.L_x_141) ;  /* 0x0000000100287547 */ /* 0x000fea000b800000 */
[----:B------:R-:W-:Y:S01]  /*8b30*/  ISETP.NE.AND P0, PT, R107, RZ, PT ;  /* 0x000000ff6b00720c */ /* 0x000fe20003f05270 */
[----:B------:R-:W-:Y:S01]  /*8b40*/  IMAD.U32 R2, RZ, RZ, UR49 ;  /* 0x00000031ff027e24 */ /* 0x000fe2000f8e00ff */
[----:B------:R-:W-:Y:S01]  /*8b50*/  UIADD3 UR49, UPT, UPT, UR49, 0x1, URZ ;  /* 0x0000000131317890 */ /* 0x000fe2000fffe0ff */
[----:B------:R-:W-:Y:S03]  /*8b60*/  IMAD.U32 R0, RZ, RZ, UR37 ;  /* 0x00000025ff007e24 */ /* 0x000fe6000f8e00ff */
[----:B------:R-:W-:Y:S04]  /*8b70*/  UISETP.NE.AND UP0, UPT, UR49, 0x3, UPT ;  /* 0x000000033100788c */ /* 0x000fe8000bf05270 */
[----:B------:R-:W-:Y:S03]  /*8b80*/  USEL UR49, UR49, URZ, UP0 ;  /* 0x000000ff31317287 */ /* 0x000fe60008000000 */
[----:B------:R-:W-:Y:S05]  /*8b90*/  @P0 LEA R2, R2, UR48, 0x3 ;  /* 0x0000003002020c11 */ /* 0x000fea000f8e18ff */
[----:B------:R-:W-:Y:S05]  /*8ba0*/  @P0 VIADD R2, R2, 0x1d8 ;  /* 0x000001d802020836 */ /* 0x000fea0000000000 */
[----:B------:R-:W-:Y:S04]  /*8bb0*/  @P0 PRMT R0, R0, 0x654, R2 ;  /* 0x0000065400000816 */ /* 0x000fe80000000002 */
[----:B------:R2:W-:Y:S03]  /*8bc0*/  @P0 SYNCS.ARRIVE.TRANS64.RED.A1T0 RZ, [R0+URZ], RZ ;  /* 0x000000ff00ff09a7 */ /* 0x0005e600081004ff */
.L_x_141:
[----:B------:R-:W-:Y:S01]  /*8bd0*/  ISETP.NE.AND P2, PT, R103, RZ, PT ;  /* 0x000000ff6700720c */ /* 0x000fe20003f45270 */
[----:B------:R-:W-:Y:S01]  /*8be0*/  UIADD3 UR50, UPT, UPT, UR50, 0x3, URZ ;  /* 0x0000000332327890 */ /* 0x000fe2000fffe0ff */
[----:B------:R-:W-:Y:S01]  /*8bf0*/  ISETP.NE.AND P0, PT, R105, 0x2, PT ;  /* 0x000000026900780c */ /* 0x000fe20003f05270 */
[----:B------:R-:W-:Y:S01]  /*8c00*/  IMAD.IADD R14, R44, 0x1, R86 ;  /* 0x000000012c0e7824 */ /* 0x000fe200078e0256 */
[----:B------:R-:W-:Y:S01]  /*8c10*/  ISETP.NE.AND P1, PT, R48, 0x4, PT ;  /* 0x000000043000780c */ /* 0x000fe20003f25270 */
[----:B------:R-:W-:Y:S01]  /*8c20*/  IMAD.IADD R15, R45, 0x1, R87 ;  /* 0x000000012d0f7824 */ /* 0x000fe200078e0257 */
[----:B------:R-:W-:Y:S02]  /*8c30*/  SEL R2, RZ, 0x1, P0 ;  /* 0x00000001ff027807 */ /* 0x000fe40000000000 */
[----:B--2---:R-:W-:Y:S02]  /*8c40*/  SEL R0, RZ, 0x1, P1 ;  /* 0x00000001ff007807 */ /* 0x004fe40000800000 */
[----:B------:R-:W-:Y:S02]  /*8c50*/  LOP3.LUT R95, R95, R2, RZ, 0x3c, !PT ;  /* 0x000000025f5f7212 */ /* 0x000fe400078e3cff */
[----:B------:R-:W-:Y:S02]  /*8c60*/  LOP3.LUT R96, R96, R0, RZ, 0x3c, !PT ;  /* 0x0000000060607212 */ /* 0x000fe400078e3cff */
[----:B------:R-:W-:Y:S02]  /*8c70*/  @P2 R2UR UR36, R94 ;  /* 0x000000005e2422ca */ /* 0x000fe400000e0000 */
[----:B------:R-:W-:Y:S02]  /*8c80*/  SEL R105, R105, RZ, P0 ;  /* 0x000000ff69697207 */ /* 0x000fe40000000000 */
[----:B------:R-:W-:Y:S01]  /*8c90*/  SEL R48, R48, RZ, P1 ;  /* 0x000000ff30307207 */ /* 0x000fe20000800000 */
[----:B------:R-:W-:Y:S10]  /*8ca0*/  @P2 BRA `(.L_x_142) ;  /* 0xffffffcc00542947 */ /* 0x000ff4000383ffff */
[----:B------:R-:W-:-:S09]  /*8cb0*/  UISETP.NE.AND UP0, UPT, UR51, URZ, UPT ;  /* 0x000000ff3300728c */ /* 0x000fd2000bf05270 */
[----:B------:R-:W-:Y:S05]  /*8cc0*/  BRA.U !UP0, `(.L_x_143) ;  /* 0x0000000108487547 */ /* 0x000fea000b800000 */
[----:B------:R-:W2:Y:S02]  /*8cd0*/  LDCU.64 UR4, c[0x0][0x890] ;  /* 0x00011200ff0477ac */ /* 0x000ea40008000a00 */
[----:B--2---:R-:W-:-:S04]  /*8ce0*/  UISETP.NE.U32.AND UP0, UPT, UR4, URZ, UPT ;  /* 0x000000ff0400728c */ /* 0x004fc8000bf05070 */
[----:B------:R-:W-:-:S09]  /*8cf0*/  UISETP.NE.AND.EX UP0, UPT, UR5, URZ, UPT, UP0 ;  /* 0x000000ff0500728c */ /* 0x000fd2000bf05300 */
[----:B------:R-:W-:Y:S05]  /*8d00*/  BRA.U UP0, `(.L_x_144) ;  /* 0x00000001000c7547 */ /* 0x000fea000b800000 */
[----:B------:R-:W-:-:S13]  /*8d10*/  FSETP.NEU.AND P0, PT, R49, RZ, PT ;  /* 0x000000ff3100720b */ /* 0x000fda0003f0d000 */
[----:B------:R-:W-:Y:S05]  /*8d20*/  @!P0 EXIT ;  /* 0x000000000000894d */ /* 0x000fea0003800000 */
[----:B------:R-:W-:Y:S05]  /*8d30*/  BRA `(.L_x_143) ;  /* 0x00000000002c7947 */ /* 0x000fea0003800000 */
.L_x_144:
[----:B------:R-:W-:Y:S01]  /*8d40*/  ISETP.NE.AND P0, PT, R104, RZ, PT ;  /* 0x000000ff6800720c */ /* 0x000fe20003f05270 */
[----:B------:R-:W-:-:S12]  /*8d50*/  BSSY.RECONVERGENT B0, `(.L_x_143) ;  /* 0x0000009000007945 */ /* 0x000fd80003800200 */
[----:B------:R-:W-:Y:S05]  /*8d60*/  @P0 BRA `(.L_x_145) ;  /* 0x0000000000140947 */ /* 0x000fea0003800000 */
[----:B------:R-:W2:Y:S02]  /*8d70*/  LDCU.64 UR4, c[0x0][0x888] ;  /* 0x00011100ff0477ac */ /* 0x000ea40008000a00 */
[----:B--2---:R-:W-:-:S04]  /*8d80*/  ISETP.NE.U32.AND P0, PT, RZ, UR4, PT ;  /* 0x00000004ff007c0c */ /* 0x004fc8000bf05070 */
[----:B------:R-:W-:-:S13]  /*8d90*/  ISETP.NE.AND.EX P0, PT, RZ, UR5, PT, P0 ;  /* 0x00000005ff007c0c */ /* 0x000fda000bf05300 */
[----:B------:R-:W-:Y:S05]  /*8da0*/  @!P0 EXIT ;  /* 0x000000000000894d */ /* 0x000fea0003800000 */
[----:B------:R-:W-:Y:S05]  /*8db0*/  BRA `(.L_x_146) ;  /* 0x0000000000087947 */ /* 0x000fea0003800000 */
.L_x_145:
[----:B------:R-:W-:-:S13]  /*8dc0*/  FSETP.NEU.AND P0, PT, R49, RZ, PT ;  /* 0x000000ff3100720b */ /* 0x000fda0003f0d000 */
[----:B------:R-:W-:Y:S05]  /*8dd0*/  @!P0 EXIT ;  /* 0x000000000000894d */ /* 0x000fea0003800000 */
.L_x_146:
[----:B------:R-:W-:Y:S05]  /*8de0*/  BSYNC.RECONVERGENT B0 ;  /* 0x0000000000007941 */ /* 0x000fea0003800200 */
.L_x_143:
[----:B------:R-:W-:Y:S01]  /*8df0*/  ULEA UR4, UR49, UR48, 0x3 ;  /* 0x0000003031047291 */ /* 0x000fe2000f8e18ff */
[----:B------:R-:W-:-:S04]  /*8e00*/  DEPBAR.LE SB0, 0x0 ;  /* 0x000080000000791a */ /* 0x000fc80000000000 */
[----:B------:R-:W-:-:S04]  /*8e10*/  UIADD3 UR4, UPT, UPT, UR4, 0x1d8, URZ ;  /* 0x000001d804047890 */ /* 0x000fc8000fffe0ff */
[----:B------:R-:W-:-:S09]  /*8e20*/  UPRMT UR4, UR37, 0x654, UR4 ;  /* 0x0000065425047896 */ /* 0x000fd20008000004 */
[----:B------:R-:W-:Y:S01]  /*8e30*/  SYNCS.ARRIVE.TRANS64.RED.A1T0 RZ, [UR4], RZ ;  /* 0x000000ffffff79a7 */ /* 0x000fe20008100404 */
[----:B------:R-:W-:Y:S05]  /*8e40*/  EXIT ;  /* 0x000000000000794d */ /* 0x000fea0003800000 */
.L_x_20:
[----:B--2---:R2:W1:Y:S02]  /*8e50*/  SYNCS.PHASECHK.TRANS64.TRYWAIT P0, [R2+URZ+0x270], R3 ;  /* 0x00027003020075a7 */ /* 0x00446400080011ff */
[----:B-1----:R-:W-:Y:S05]  /*8e60*/  @!P0 NANOSLEEP.SYNCS 0x989680 ;  /* 0x009896800000895d */ /* 0x002fea0003900000 */
[----:B------:R-:W1:Y:S02]  /*8e70*/  @!P0 SYNCS.PHASECHK.TRANS64 P0, [R2+URZ+0x270], R3 ;  /* 0x00027003020085a7 */ /* 0x000e6400080010ff */
[----:B-1----:R-:W-:Y:S05]  /*8e80*/  @!P0 BRA `(.L_x_20) ;  /* 0xfffffffc00f08947 */ /* 0x002fea000383ffff */
[----:B------:R-:W-:Y:S05]  /*8e90*/  BRA `(.L_x_147) ;  /* 0xffffff8800947947 */ /* 0x000fea000383ffff */
.L_x_23:
[----:B-1----:R-:W-:Y:S07]  /*8ea0*/  MOV R2, UR33 ;  /* 0x0000002100027c02 */ /* 0x002fee0008000f00 */
.L_x_148:
[----:B-1----:R1:W2:Y:S02]  /*8eb0*/  SYNCS.PHASECHK.TRANS64.TRYWAIT P0, [R2+URZ+0xe0], R4 ;  /* 0x0000e004020075a7 */ /* 0x0022a400080011ff */
[----:B--2---:R-:W-:Y:S05]  /*8ec0*/  @!P0 NANOSLEEP.SYNCS 0x989680 ;  /* 0x009896800000895d */ /* 0x004fea0003900000 */
[----:B------:R-:W2:Y:S02]  /*8ed0*/  @!P0 SYNCS.PHASECHK.TRANS64 P0, [R2+URZ+0xe0], R4 ;  /* 0x0000e004020085a7 */ /* 0x000ea400080010ff */
[----:B--2---:R-:W-:Y:S05]  /*8ee0*/  @!P0 BRA `(.L_x_148) ;  /* 0xfffffffc00f08947 */ /* 0x004fea000383ffff */
[----:B------:R-:W-:Y:S05]  /*8ef0*/  BRA `(.L_x_22) ;  /* 0xffffff8800e47947 */ /* 0x000fea000383ffff */
.L_x_29:
[----:B-1----:R-:W-:Y:S07]  /*8f00*/  MOV R2, UR17 ;  /* 0x0000001100027c02 */ /* 0x002fee0008000f00 */
.L_x_149:
[----:B-1----:R1:W2:Y:S02]  /*8f10*/  SYNCS.PHASECHK.TRANS64.TRYWAIT P0, [R2+URZ+0xe0], R4 ;  /* 0x0000e004020075a7 */ /* 0x0022a400080011ff */
[----:B--2---:R-:W-:Y:S05]  /*8f20*/  @!P0 NANOSLEEP.SYNCS 0x989680 ;  /* 0x009896800000895d */ /* 0x004fea0003900000 */
[----:B------:R-:W2:Y:S02]  /*8f30*/  @!P0 SYNCS.PHASECHK.TRANS64 P0, [R2+URZ+0xe0], R4 ;  /* 0x0000e004020085a7 */ /* 0x000ea400080010ff */
[----:B--2---:R-:W-:Y:S05]  /*8f40*/  @!P0 BRA `(.L_x_149) ;  /* 0xfffffffc00f08947 */ /* 0x004fea000383ffff */
[----:B------:R-:W-:Y:S05]  /*8f50*/  BRA `(.L_x_28) ;  /* 0xffffff8c008c7947 */ /* 0x000fea000383ffff */
.L_x_33:
[----:B-1----:R1:W2:Y:S02]  /*8f60*/  SYNCS.PHASECHK.TRANS64.TRYWAIT P0, [R2+URZ+0x200], R3 ;  /* 0x00020003020075a7 */ /* 0x0022a400080011ff */
[----:B--2---:R-:W-:Y:S05]  /*8f70*/  @!P0 NANOSLEEP.SYNCS 0x989680 ;  /* 0x009896800000895d */ /* 0x004fea0003900000 */
[----:B------:R-:W2:Y:S02]  /*8f80*/  @!P0 SYNCS.PHASECHK.TRANS64 P0, [R2+URZ+0x200], R3 ;  /* 0x00020003020085a7 */ /* 0x000ea400080010ff */
[----:B--2---:R-:W-:Y:S05]  /*8f90*/  @!P0 BRA `(.L_x_33) ;  /* 0xfffffffc00f08947 */ /* 0x004fea000383ffff */
[----:B------:R-:W-:Y:S05]  /*8fa0*/  BRA `(.L_x_150) ;  /* 0xffffff90001c7947 */ /* 0x000fea000383ffff */
.L_x_37:
[----:B----4-:R-:W-:-:S07]  /*8fb0*/  MOV R0, UR5 ;  /* 0x0000000500007c02 */ /* 0x010fce0008000f00 */
.L_x_151:
[----:B-1----:R1:W2:Y:S02]  /*8fc0*/  SYNCS.PHASECHK.TRANS64.TRYWAIT P0, [R0+URZ], R2 ;  /* 0x00000002000075a7 */ /* 0x0022a400080011ff */
[----:B--2---:R-:W-:Y:S05]  /*8fd0*/  @!P0 NANOSLEEP.SYNCS 0x989680 ;  /* 0x009896800000895d */ /* 0x004fea0003900000 */
[----:B------:R-:W2:Y:S02]  /*8fe0*/  @!P0 SYNCS.PHASECHK.TRANS64 P0, [R0+URZ], R2 ;  /* 0x00000002000085a7 */ /* 0x000ea400080010ff */
[----:B--2---:R-:W-:Y:S05]  /*8ff0*/  @!P0 BRA `(.L_x_151) ;  /* 0xfffffffc00f08947 */ /* 0x004fea000383ffff */
[----:B------:R-:W-:Y:S05]  /*9000*/  BRA `(.L_x_152) ;  /* 0xffffff94008c7947 */ /* 0x000fea000383ffff */
.L_x_38:
[----:B----4-:R-:W-:-:S07]  /*9010*/  MOV R0, UR5 ;  /* 0x0000000500007c02 */ /* 0x010fce0008000f00 */
.L_x_153:
[----:B-1----:R1:W2:Y:S02]  /*9020*/  SYNCS.PHASECHK.TRANS64.TRYWAIT P0, [R0+URZ], R3 ;  /* 0x00000003000075a7 */ /* 0x0022a400080011ff */
[----:B--2---:R-:W-:Y:S05]  /*9030*/  @!P0 NANOSLEEP.SYNCS 0x989680 ;  /* 0x009896800000895d */ /* 0x004fea0003900000 */
[----:B------:R-:W2:Y:S02]  /*9040*/  @!P0 SYNCS.PHASECHK.TRANS64 P0, [R0+URZ], R3 ;  /* 0x00000003000085a7 */ /* 0x000ea400080010ff */
[----:B--2---:R-:W-:Y:S05]  /*9050*/  @!P0 BRA `(.L_x_153) ;  /* 0xfffffffc00f08947 */ /* 0x004fea000383ffff */
[----:B------:R-:W-:Y:S05]  /*9060*/  BRA `(.L_x_154) ;  /* 0xffffff9400987947 */ /* 0x000fea000383ffff */
.L_x_39:
[----:B----4-:R-:W-:-:S07]  /*9070*/  MOV R0, UR5 ;  /* 0x0000000500007c02 */ /* 0x010fce0008000f00 */
.L_x_155:
[----:B-1----:R1:W2:Y:S02]  /*9080*/  SYNCS.PHASECHK.TRANS64.TRYWAIT P0, [R0+URZ], R3 ;  /* 0x00000003000075a7 */ /* 0x0022a400080011ff */
[----:B--2---:R-:W-:Y:S05]  /*9090*/  @!P0 NANOSLEEP.SYNCS 0x989680 ;  /* 0x009896800000895d */ /* 0x004fea0003900000 */
[----:B------:R-:W2:Y:S02]  /*90a0*/  @!P0 SYNCS.PHASECHK.TRANS64 P0, [R0+URZ], R3 ;  /* 0x00000003000085a7 */ /* 0x000ea400080010ff */
[----:B--2---:R-:W-:Y:S05]  /*90b0*/  @!P0 BRA `(.L_x_155) ;  /* 0xfffffffc00f08947 */ /* 0x004fea000383ffff */
[----:B------:R-:W-:Y:S05]  /*90c0*/  BRA `(.L_x_156) ;  /* 0xffffff9400a47947 */ /* 0x000fea000383ffff */
.L_x_40:
[----:B----4-:R-:W-:-:S07]  /*90d0*/  MOV R0, UR5 ;  /* 0x0000000500007c02 */ /* 0x010fce0008000f00 */
.L_x_157:
[----:B-1----:R1:W2:Y:S02]  /*90e0*/  SYNCS.PHASECHK.TRANS64.TRYWAIT P0, [R0+URZ], R3 ;  /* 0x00000003000075a7 */ /* 0x0022a400080011ff */
[----:B--2---:R-:W-:Y:S05]  /*90f0*/  @!P0 NANOSLEEP.SYNCS 0x989680 ;  /* 0x009896800000895d */ /* 0x004fea0003900000 */
[----:B------:R-:W2:Y:S02]  /*9100*/  @!P0 SYNCS.PHASECHK.TRANS64 P0, [R0+URZ], R3 ;  /* 0x00000003000085a7 */ /* 0x000ea400080010ff */
[----:B--2---:R-:W-:Y:S05]  /*9110*/  @!P0 BRA `(.L_x_157) ;  /* 0xfffffffc00f08947 */ /* 0x004fea000383ffff */
[----:B------:R-:W-:Y:S05]  /*9120*/  BRA `(.L_x_158) ;  /* 0xffffff9400b07947 */ /* 0x000fea000383ffff */
.L_x_41:
[----:B----4-:R-:W-:-:S07]  /*9130*/  MOV R0, UR5 ;  /* 0x0000000500007c02 */ /* 0x010fce0008000f00 */
.L_x_159:
[----:B-1----:R1:W2:Y:S02]  /*9140*/  SYNCS.PHASECHK.TRANS64.TRYWAIT P0, [R0+URZ], R3 ;  /* 0x00000003000075a7 */ /* 0x0022a400080011ff */
[----:B--2---:R-:W-:Y:S05]  /*9150*/  @!P0 NANOSLEEP.SYNCS 0x989680 ;  /* 0x009896800000895d */ /* 0x004fea0003900000 */
[----:B------:R-:W2:Y:S02]  /*9160*/  @!P0 SYNCS.PHASECHK.TRANS64 P0, [R0+URZ], R3 ;  /* 0x00000003000085a7 */ /* 0x000ea400080010ff */
[----:B--2---:R-:W-:Y:S05]  /*9170*/  @!P0 BRA `(.L_x_159) ;  /* 0xfffffffc00f08947 */ /* 0x004fea000383ffff */
[----:B------:R-:W-:Y:S05]  /*9180*/  BRA `(.L_x_160) ;  /* 0xffffff9400bc7947 */ /* 0x000fea000383ffff */
.L_x_42:
[----:B----4-:R-:W-:-:S07]  /*9190*/  MOV R0, UR5 ;  /* 0x0000000500007c02 */ /* 0x010fce0008000f00 */
.L_x_161:
[----:B-1----:R1:W2:Y:S02]  /*91a0*/  SYNCS.PHASECHK.TRANS64.TRYWAIT P0, [R0+URZ], R3 ;  /* 0x00000003000075a7 */ /* 0x0022a400080011ff */
[----:B--2---:R-:W-:Y:S05]  /*91b0*/  @!P0 NANOSLEEP.SYNCS 0x989680 ;  /* 0x009896800000895d */ /* 0x004fea0003900000 */
[----:B------:R-:W2:Y:S02]  /*91c0*/  @!P0 SYNCS.PHASECHK.TRANS64 P0, [R0+URZ], R3 ;  /* 0x00000003000085a7 */ /* 0x000ea400080010ff */
[----:B--2---:R-:W-:Y:S05]  /*91d0*/  @!P0 BRA `(.L_x_161) ;  /* 0xfffffffc00f08947 */ /* 0x004fea000383ffff */
[----:B------:R-:W-:Y:S05]  /*91e0*/  BRA `(.L_x_162) ;  /* 0xffffff9400c87947 */ /* 0x000fea000383ffff */
.L_x_43:
[----:B----4-:R-:W-:-:S07]  /*91f0*/  MOV R0, UR5 ;  /* 0x0000000500007c02 */ /* 0x010fce0008000f00 */
.L_x_163:
[----:B-1----:R1:W2:Y:S02]  /*9200*/  SYNCS.PHASECHK.TRANS64.TRYWAIT P0, [R0+URZ], R3 ;  /* 0x00000003000075a7 */ /* 0x0022a400080011ff */
[----:B--2---:R-:W-:Y:S05]  /*9210*/  @!P0 NANOSLEEP.SYNCS 0x989680 ;  /* 0x009896800000895d */ /* 0x004fea0003900000 */
[----:B------:R-:W2:Y:S02]  /*9220*/  @!P0 SYNCS.PHASECHK.TRANS64 P0, [R0+URZ], R3 ;  /* 0x00000003000085a7 */ /* 0x000ea400080010ff */
[----:B--2---:R-:W-:Y:S05]  /*9230*/  @!P0 BRA `(.L_x_163) ;  /* 0xfffffffc00f08947 */ /* 0x004fea000383ffff */
[----:B------:R-:W-:Y:S05]  /*9240*/  BRA `(.L_x_164) ;  /* 0xffffff9400d47947 */ /* 0x000fea000383ffff */
.L_x_44:
[----:B----4-:R-:W-:-:S07]  /*9250*/  MOV R0, UR5 ;  /* 0x0000000500007c02 */ /* 0x010fce0008000f00 */
.L_x_165:
[----:B-1----:R1:W2:Y:S02]  /*9260*/  SYNCS.PHASECHK.TRANS64.TRYWAIT P0, [R0+URZ], R3 ;  /* 0x00000003000075a7 */ /* 0x0022a400080011ff */
[----:B--2---:R-:W-:Y:S05]  /*9270*/  @!P0 NANOSLEEP.SYNCS 0x989680 ;  /* 0x009896800000895d */ /* 0x004fea0003900000 */
[----:B------:R-:W2:Y:S02]  /*9280*/  @!P0 SYNCS.PHASECHK.TRANS64 P0, [R0+URZ], R3 ;  /* 0x00000003000085a7 */ /* 0x000ea400080010ff */
[----:B--2---:R-:W-:Y:S05]  /*9290*/  @!P0 BRA `(.L_x_165) ;  /* 0xfffffffc00f08947 */ /* 0x004fea000383ffff */
[----:B------:R-:W-:Y:S05]  /*92a0*/  BRA `(.L_x_166) ;  /* 0xffffff9400e07947 */ /* 0x000fea000383ffff */
.L_x_45:
[----:B----4-:R-:W-:-:S07]  /*92b0*/  MOV R0, UR5 ;  /* 0x0000000500007c02 */ /* 0x010fce0008000f00 */
.L_x_167:
[----:B-1----:R1:W2:Y:S02]  /*92c0*/  SYNCS.PHASECHK.TRANS64.TRYWAIT P0, [R0+URZ], R3 ;  /* 0x00000003000075a7 */ /* 0x0022a400080011ff */
[----:B--2---:R-:W-:Y:S05]  /*92d0*/  @!P0 NANOSLEEP.SYNCS 0x989680 ;  /* 0x009896800000895d */ /* 0x004fea0003900000 */
[----:B------:R-:W2:Y:S02]  /*92e0*/  @!P0 SYNCS.PHASECHK.TRANS64 P0, [R0+URZ], R3 ;  /* 0x00000003000085a7 */ /* 0x000ea400080010ff */
[----:B--2---:R-:W-:Y:S05]  /*92f0*/  @!P0 BRA `(.L_x_167) ;  /* 0xfffffffc00f08947 */ /* 0x004fea000383ffff */
[----:B------:R-:W-:Y:S05]  /*9300*/  BRA `(.L_x_168) ;  /* 0xffffff9400ec7947 */ /* 0x000fea000383ffff */
.L_x_46:
[----:B----4-:R-:W-:-:S07]  /*9310*/  MOV R0, UR5 ;  /* 0x0000000500007c02 */ /* 0x010fce0008000f00 */
.L_x_169:
[----:B-1----:R1:W2:Y:S02]  /*9320*/  SYNCS.PHASECHK.TRANS64.TRYWAIT P0, [R0+URZ], R3 ;  /* 0x00000003000075a7 */ /* 0x0022a400080011ff */
[----:B--2---:R-:W-:Y:S05]  /*9330*/  @!P0 NANOSLEEP.SYNCS 0x989680 ;  /* 0x009896800000895d */ /* 0x004fea0003900000 */
[----:B------:R-:W2:Y:S02]  /*9340*/  @!P0 SYNCS.PHASECHK.TRANS64 P0, [R0+URZ], R3 ;  /* 0x00000003000085a7 */ /* 0x000ea400080010ff */
[----:B--2---:R-:W-:Y:S05]  /*9350*/  @!P0 BRA `(.L_x_169) ;  /* 0xfffffffc00f08947 */ /* 0x004fea000383ffff */
[----:B------:R-:W-:Y:S05]  /*9360*/  BRA `(.L_x_170) ;  /* 0xffffff9400f87947 */ /* 0x000fea000383ffff */
.L_x_47:
[----:B----4-:R-:W-:-:S07]  /*9370*/  MOV R0, UR5 ;  /* 0x0000000500007c02 */ /* 0x010fce0008000f00 */
.L_x_171:
[----:B-1----:R1:W2:Y:S02]  /*9380*/  SYNCS.PHASECHK.TRANS64.TRYWAIT P0, [R0+URZ], R3 ;  /* 0x00000003000075a7 */ /* 0x0022a400080011ff */
[----:B--2---:R-:W-:Y:S05]  /*9390*/  @!P0 NANOSLEEP.SYNCS 0x989680 ;  /* 0x009896800000895d */ /* 0x004fea0003900000 */
[----:B------:R-:W2:Y:S02]  /*93a0*/  @!P0 SYNCS.PHASECHK.TRANS64 P0, [R0+URZ], R3 ;  /* 0x00000003000085a7 */ /* 0x000ea400080010ff */
[----:B--2---:R-:W-:Y:S05]  /*93b0*/  @!P0 BRA `(.L_x_171) ;  /* 0xfffffffc00f08947 */ /* 0x004fea000383ffff */
[----:B------:R-:W-:Y:S05]  /*93c0*/  BRA `(.L_x_172) ;  /* 0xffffff9800047947 */ /* 0x000fea000383ffff */
.L_x_48:
[----:B----4-:R-:W-:-:S07]  /*93d0*/  MOV R0, UR5 ;  /* 0x0000000500007c02 */ /* 0x010fce0008000f00 */
.L_x_173:
[----:B-1----:R1:W2:Y:S02]  /*93e0*/  SYNCS.PHASECHK.TRANS64.TRYWAIT P0, [R0+URZ], R3 ;  /* 0x00000003000075a7 */ /* 0x0022a400080011ff */
[----:B--2---:R-:W-:Y:S05]  /*93f0*/  @!P0 NANOSLEEP.SYNCS 0x989680 ;  /* 0x009896800000895d */ /* 0x004fea0003900000 */
[----:B------:R-:W2:Y:S02]  /*9400*/  @!P0 SYNCS.PHASECHK.TRANS64 P0, [R0+URZ], R3 ;  /* 0x00000003000085a7 */ /* 0x000ea400080010ff */
[----:B--2---:R-:W-:Y:S05]  /*9410*/  @!P0 BRA `(.L_x_173) ;  /* 0xfffffffc00f08947 */ /* 0x004fea000383ffff */
[----:B------:R-:W-:Y:S05]  /*9420*/  BRA `(.L_x_174) ;  /* 0xffffff9800107947 */ /* 0x000fea000383ffff */
.L_x_49:
[----:B----4-:R-:W-:-:S07]  /*9430*/  MOV R0, UR5 ;  /* 0x0000000500007c02 */ /* 0x010fce0008000f00 */
.L_x_175:
[----:B-1----:R1:W2:Y:S02]  /*9440*/  SYNCS.PHASECHK.TRANS64.TRYWAIT P0, [R0+URZ], R3 ;  /* 0x00000003000075a7 */ /* 0x0022a400080011ff */
[----:B--2---:R-:W-:Y:S05]  /*9450*/  @!P0 NANOSLEEP.SYNCS 0x989680 ;  /* 0x009896800000895d */ /* 0x004fea0003900000 */
[----:B------:R-:W2:Y:S02]  /*9460*/  @!P0 SYNCS.PHASECHK.TRANS64 P0, [R0+URZ], R3 ;  /* 0x00000003000085a7 */ /* 0x000ea400080010ff */
[----:B--2---:R-:W-:Y:S05]  /*9470*/  @!P0 BRA `(.L_x_175) ;  /* 0xfffffffc00f08947 */ /* 0x004fea000383ffff */
[----:B------:R-:W-:Y:S05]  /*9480*/  BRA `(.L_x_176) ;  /* 0xffffff98001c7947 */ /* 0x000fea000383ffff */
.L_x_50:
[----:B----4-:R-:W-:-:S07]  /*9490*/  MOV R0, UR5 ;  /* 0x0000000500007c02 */ /* 0x010fce0008000f00 */
.L_x_177:
[----:B-1----:R1:W2:Y:S02]  /*94a0*/  SYNCS.PHASECHK.TRANS64.TRYWAIT P0, [R0+URZ], R3 ;  /* 0x00000003000075a7 */ /* 0x0022a400080011ff */
[----:B--2---:R-:W-:Y:S05]  /*94b0*/  @!P0 NANOSLEEP.SYNCS 0x989680 ;  /* 0x009896800000895d */ /* 0x004fea0003900000 */
[----:B------:R-:W2:Y:S02]  /*94c0*/  @!P0 SYNCS.PHASECHK.TRANS64 P0, [R0+URZ], R3 ;  /* 0x00000003000085a7 */ /* 0x000ea400080010ff */
[----:B--2---:R-:W-:Y:S05]  /*94d0*/  @!P0 BRA `(.L_x_177) ;  /* 0xfffffffc00f08947 */ /* 0x004fea000383ffff */
[----:B------:R-:W-:Y:S05]  /*94e0*/  BRA `(.L_x_178) ;  /* 0xffffff9800287947 */ /* 0x000fea000383ffff */
.L_x_51:
[----:B----4-:R-:W-:-:S07]  /*94f0*/  MOV R0, UR5 ;  /* 0x0000000500007c02 */ /* 0x010fce0008000f00 */
.L_x_179:
[----:B-1----:R1:W2:Y:S02]  /*9500*/  SYNCS.PHASECHK.TRANS64.TRYWAIT P0, [R0+URZ], R3 ;  /* 0x00000003000075a7 */ /* 0x0022a400080011ff */
[----:B--2---:R-:W-:Y:S05]  /*9510*/  @!P0 NANOSLEEP.SYNCS 0x989680 ;  /* 0x009896800000895d */ /* 0x004fea0003900000 */
[----:B------:R-:W2:Y:S02]  /*9520*/  @!P0 SYNCS.PHASECHK.TRANS64 P0, [R0+URZ], R3 ;  /* 0x00000003000085a7 */ /* 0x000ea400080010ff */
[----:B--2---:R-:W-:Y:S05]  /*9530*/  @!P0 BRA `(.L_x_179) ;  /* 0xfffffffc00f08947 */ /* 0x004fea000383ffff */
[----:B------:R-:W-:Y:S05]  /*9540*/  BRA `(.L_x_180) ;  /* 0xffffff9800347947 */ /* 0x000fea000383ffff */
.L_x_52:
[----:B----4-:R-:W-:-:S07]  /*9550*/  MOV R0, UR5 ;  /* 0x0000000500007c02 */ /* 0x010fce0008000f00 */
.L_x_181:
[----:B-1----:R1:W2:Y:S02]  /*9560*/  SYNCS.PHASECHK.TRANS64.TRYWAIT P0, [R0+URZ], R3 ;  /* 0x00000003000075a7 */ /* 0x0022a400080011ff */
[----:B--2---:R-:W-:Y:S05]  /*9570*/  @!P0 NANOSLEEP.SYNCS 0x989680 ;  /* 0x009896800000895d */ /* 0x004fea0003900000 */
[----:B------:R-:W2:Y:S02]  /*9580*/  @!P0 SYNCS.PHASECHK.TRANS64 P0, [R0+URZ], R3 ;  /* 0x00000003000085a7 */ /* 0x000ea400080010ff */
[----:B--2---:R-:W-:Y:S05]  /*9590*/  @!P0 BRA `(.L_x_181) ;  /* 0xfffffffc00f08947 */ /* 0x004fea000383ffff */
[----:B------:R-:W-:Y:S05]  /*95a0*/  BRA `(.L_x_182) ;  /* 0xffffff9800407947 */ /* 0x000fea000383ffff */
.L_x_53:
[----:B----4-:R-:W-:-:S07]  /*95b0*/  MOV R0, UR5 ;  /* 0x0000000500007c02 */ /* 0x010fce0008000f00 */
.L_x_183:
[----:B-1----:R1:W2:Y:S02]  /*95c0*/  SYNCS.PHASECHK.TRANS64.TRYWAIT P0, [R0+URZ], R3 ;  /* 0x00000003000075a7 */ /* 0x0022a400080011ff */
[----:B--2---:R-:W-:Y:S05]  /*95d0*/  @!P0 NANOSLEEP.SYNCS 0x989680 ;  /* 0x009896800000895d */ /* 0x004fea0003900000 */
[----:B------:R-:W2:Y:S02]  /*95e0*/  @!P0 SYNCS.PHASECHK.TRANS64 P0, [R0+URZ], R3 ;  /* 0x00000003000085a7 */ /* 0x000ea400080010ff */
[----:B--2---:R-:W-:Y:S05]  /*95f0*/  @!P0 BRA `(.L_x_183) ;  /* 0xfffffffc00f08947 */ /* 0x004fea000383ffff */
[----:B------:R-:W-:Y:S05]  /*9600*/  BRA `(.L_x_184) ;  /* 0xffffff98004c7947 */ /* 0x000fea000383ffff */
.L_x_54:
[----:B----4-:R-:W-:-:S07]  /*9610*/  MOV R0, UR5 ;  /* 0x0000000500007c02 */ /* 0x010fce0008000f00 */
.L_x_185:
[----:B-1----:R1:W2:Y:S02]  /*9620*/  SYNCS.PHASECHK.TRANS64.TRYWAIT P0, [R0+URZ], R3 ;  /* 0x00000003000075a7 */ /* 0x0022a400080011ff */
[----:B--2---:R-:W-:Y:S05]  /*9630*/  @!P0 NANOSLEEP.SYNCS 0x989680 ;  /* 0x009896800000895d */ /* 0x004fea0003900000 */
[----:B------:R-:W2:Y:S02]  /*9640*/  @!P0 SYNCS.PHASECHK.TRANS64 P0, [R0+URZ], R3 ;  /* 0x00000003000085a7 */ /* 0x000ea400080010ff */
[----:B--2---:R-:W-:Y:S05]  /*9650*/  @!P0 BRA `(.L_x_185) ;  /* 0xfffffffc00f08947 */ /* 0x004fea000383ffff */
[----:B------:R-:W-:Y:S05]  /*9660*/  BRA `(.L_x_186) ;  /* 0xffffff9800587947 */ /* 0x000fea000383ffff */
.L_x_55:
[----:B----4-:R-:W-:-:S07]  /*9670*/  MOV R0, UR5 ;  /* 0x0000000500007c02 */ /* 0x010fce0008000f00 */
.L_x_187:
[----:B-1----:R1:W2:Y:S02]  /*9680*/  SYNCS.PHASECHK.TRANS64.TRYWAIT P0, [R0+URZ], R3 ;  /* 0x00000003000075a7 */ /* 0x0022a400080011ff */
[----:B--2---:R-:W-:Y:S05]  /*9690*/  @!P0 NANOSLEEP.SYNCS 0x989680 ;  /* 0x009896800000895d */ /* 0x004fea0003900000 */
[----:B------:R-:W2:Y:S02]  /*96a0*/  @!P0 SYNCS.PHASECHK.TRANS64 P0, [R0+URZ], R3 ;  /* 0x00000003000085a7 */ /* 0x000ea400080010ff */
[----:B--2---:R-:W-:Y:S05]  /*96b0*/  @!P0 BRA `(.L_x_187) ;  /* 0xfffffffc00f08947 */ /* 0x004fea000383ffff */
[----:B------:R-:W-:Y:S05]  /*96c0*/  BRA `(.L_x_188) ;  /* 0xffffff9800647947 */ /* 0x000fea000383ffff */
.L_x_56:
[----:B----4-:R-:W-:-:S07]  /*96d0*/  MOV R0, UR5 ;  /* 0x0000000500007c02 */ /* 0x010fce0008000f00 */
.L_x_189:
[----:B-1----:R1:W2:Y:S02]  /*96e0*/  SYNCS.PHASECHK.TRANS64.TRYWAIT P0, [R0+URZ], R3 ;  /* 0x00000003000075a7 */ /* 0x0022a400080011ff */
[----:B--2---:R-:W-:Y:S05]  /*96f0*/  @!P0 NANOSLEEP.SYNCS 0x989680 ;  /* 0x009896800000895d */ /* 0x004fea0003900000 */
[----:B------:R-:W2:Y:S02]  /*9700*/  @!P0 SYNCS.PHASECHK.TRANS64 P0, [R0+URZ], R3 ;  /* 0x00000003000085a7 */ /* 0x000ea400080010ff */
[----:B--2---:R-:W-:Y:S05]  /*9710*/  @!P0 BRA `(.L_x_189) ;  /* 0xfffffffc00f08947 */ /* 0x004fea000383ffff */
[----:B------:R-:W-:Y:S05]  /*9720*/  BRA `(.L_x_190) ;  /* 0xffffff9800707947 */ /* 0x000fea000383ffff */
.L_x_57:
[----:B----4-:R-:W-:-:S07]  /*9730*/  MOV R0, UR5 ;  /* 0x0000000500007c02 */ /* 0x010fce0008000f00 */
.L_x_191:
[----:B-1----:R1:W2:Y:S02]  /*9740*/  SYNCS.PHASECHK.TRANS64.TRYWAIT P0, [R0+URZ], R3 ;  /* 0x00000003000075a7 */ /* 0x0022a400080011ff */
[----:B--2---:R-:W-:Y:S05]  /*9750*/  @!P0 NANOSLEEP.SYNCS 0x989680 ;  /* 0x009896800000895d */ /* 0x004fea0003900000 */
[----:B------:R-:W2:Y:S02]  /*9760*/  @!P0 SYNCS.PHASECHK.TRANS64 P0, [R0+URZ], R3 ;  /* 0x00000003000085a7 */ /* 0x000ea400080010ff */
[----:B--2---:R-:W-:Y:S05]  /*9770*/  @!P0 BRA `(.L_x_191) ;  /* 0xfffffffc00f08947 */ /* 0x004fea000383ffff */
[----:B------:R-:W-:Y:S05]  /*9780*/  BRA `(.L_x_192) ;  /* 0xffffff98007c7947 */ /* 0x000fea000383ffff */
.L_x_58:
[----:B----4-:R-:W-:-:S07]  /*9790*/  MOV R0, UR5 ;  /* 0x0000000500007c02 */ /* 0x010fce0008000f00 */
.L_x_193:
[----:B-1----:R1:W2:Y:S02]  /*97a0*/  SYNCS.PHASECHK.TRANS64.TRYWAIT P0, [R0+URZ], R3 ;  /* 0x00000003000075a7 */ /* 0x0022a400080011ff */
[----:B--2---:R-:W-:Y:S05]  /*97b0*/  @!P0 NANOSLEEP.SYNCS 0x989680 ;  /* 0x009896800000895d */ /* 0x004fea0003900000 */
[----:B------:R-:W2:Y:S02]  /*97c0*/  @!P0 SYNCS.PHASECHK.TRANS64 P0, [R0+URZ], R3 ;  /* 0x00000003000085a7 */ /* 0x000ea400080010ff */
[----:B--2---:R-:W-:Y:S05]  /*97d0*/  @!P0 BRA `(.L_x_193) ;  /* 0xfffffffc00f08947 */ /* 0x004fea000383ffff */
[----:B------:R-:W-:Y:S05]  /*97e0*/  BRA `(.L_x_194) ;  /* 0xffffff9800887947 */ /* 0x000fea000383ffff */
.L_x_59:
[----:B----4-:R-:W-:-:S07]  /*97f0*/  MOV R0, UR5 ;  /* 0x0000000500007c02 */ /* 0x010fce0008000f00 */
.L_x_195:
[----:B-1----:R1:W2:Y:S02]  /*9800*/  SYNCS.PHASECHK.TRANS64.TRYWAIT P0, [R0+URZ], R3 ;  /* 0x00000003000075a7 */ /* 0x0022a400080011ff */
[----:B--2---:R-:W-:Y:S05]  /*9810*/  @!P0 NANOSLEEP.SYNCS 0x989680 ;  /* 0x009896800000895d */ /* 0x004fea0003900000 */
[----:B------:R-:W2:Y:S02]  /*9820*/  @!P0 SYNCS.PHASECHK.TRANS64 P0, [R0+URZ], R3 ;  /* 0x00000003000085a7 */ /* 0x000ea400080010ff */
[----:B--2---:R-:W-:Y:S05]  /*9830*/  @!P0 BRA `(.L_x_195) ;  /* 0xfffffffc00f08947 */ /* 0x004fea000383ffff */
[----:B------:R-:W-:Y:S05]  /*9840*/  BRA `(.L_x_196) ;  /* 0xffffff9800947947 */ /* 0x000fea000383ffff */
.L_x_60:
[----:B----4-:R-:W-:-:S07]  /*9850*/  MOV R0, UR5 ;  /* 0x0000000500007c02 */ /* 0x010fce0008000f00 */
.L_x_197:
[----:B-1----:R1:W2:Y:S02]  /*9860*/  SYNCS.PHASECHK.TRANS64.TRYWAIT P0, [R0+URZ], R3 ;  /* 0x00000003000075a7 */ /* 0x0022a400080011ff */
[----:B--2---:R-:W-:Y:S05]  /*9870*/  @!P0 NANOSLEEP.SYNCS 0x989680 ;  /* 0x009896800000895d */ /* 0x004fea0003900000 */
[----:B------:R-:W2:Y:S02]  /*9880*/  @!P0 SYNCS.PHASECHK.TRANS64 P0, [R0+URZ], R3 ;  /* 0x00000003000085a7 */ /* 0x000ea400080010ff */
[----:B--2---:R-:W-:Y:S05]  /*9890*/  @!P0 BRA `(.L_x_197) ;  /* 0xfffffffc00f08947 */ /* 0x004fea000383ffff */
[----:B------:R-:W-:Y:S05]  /*98a0*/  BRA `(.L_x_198) ;  /* 0xffffff9800a07947 */ /* 0x000fea000383ffff */
.L_x_61:
[----:B----4-:R-:W-:-:S07]  /*98b0*/  MOV R0, UR5 ;  /* 0x0000000500007c02 */ /* 0x010fce0008000f00 */
.L_x_199:
[----:B-1----:R1:W2:Y:S02]  /*98c0*/  SYNCS.PHASECHK.TRANS64.TRYWAIT P0, [R0+URZ], R3 ;  /* 0x00000003000075a7 */ /* 0x0022a400080011ff */
[----:B--2---:R-:W-:Y:S05]  /*98d0*/  @!P0 NANOSLEEP.SYNCS 0x989680 ;  /* 0x009896800000895d */ /* 0x004fea0003900000 */
[----:B------:R-:W2:Y:S02]  /*98e0*/  @!P0 SYNCS.PHASECHK.TRANS64 P0, [R0+URZ], R3 ;  /* 0x00000003000085a7 */ /* 0x000ea400080010ff */
[----:B--2---:R-:W-:Y:S05]  /*98f0*/  @!P0 BRA `(.L_x_199) ;  /* 0xfffffffc00f08947 */ /* 0x004fea000383ffff */
[----:B------:R-:W-:Y:S05]  /*9900*/  BRA `(.L_x_200) ;  /* 0xffffff9800ac7947 */ /* 0x000fea000383ffff */
.L_x_62:
[----:B----4-:R-:W-:-:S07]  /*9910*/  MOV R0, UR5 ;  /* 0x0000000500007c02 */ /* 0x010fce0008000f00 */
.L_x_201:
[----:B-1----:R1:W2:Y:S02]  /*9920*/  SYNCS.PHASECHK.TRANS64.TRYWAIT P0, [R0+URZ], R3 ;  /* 0x00000003000075a7 */ /* 0x0022a400080011ff */
[----:B--2---:R-:W-:Y:S05]  /*9930*/  @!P0 NANOSLEEP.SYNCS 0x989680 ;  /* 0x009896800000895d */ /* 0x004fea0003900000 */
[----:B------:R-:W2:Y:S02]  /*9940*/  @!P0 SYNCS.PHASECHK.TRANS64 P0, [R0+URZ], R3 ;  /* 0x00000003000085a7 */ /* 0x000ea400080010ff */
[----:B--2---:R-:W-:Y:S05]  /*9950*/  @!P0 BRA `(.L_x_201) ;  /* 0xfffffffc00f08947 */ /* 0x004fea000383ffff */
[----:B------:R-:W-:Y:S05]  /*9960*/  BRA `(.L_x_202) ;  /* 0xffffff9800b87947 */ /* 0x000fea000383ffff */
.L_x_63:
[----:B----4-:R-:W-:-:S07]  /*9970*/  MOV R0, UR5 ;  /* 0x0000000500007c02 */ /* 0x010fce0008000f00 */
.L_x_203:
[----:B-1----:R1:W2:Y:S02]  /*9980*/  SYNCS.PHASECHK.TRANS64.TRYWAIT P0, [R0+URZ], R3 ;  /* 0x00000003000075a7 */ /* 0x0022a400080011ff */
[----:B--2---:R-:W-:Y:S05]  /*9990*/  @!P0 NANOSLEEP.SYNCS 0x989680 ;  /* 0x009896800000895d */ /* 0x004fea0003900000 */
[----:B------:R-:W2:Y:S02]  /*99a0*/  @!P0 SYNCS.PHASECHK.TRANS64 P0, [R0+URZ], R3 ;  /* 0x00000003000085a7 */ /* 0x000ea400080010ff */
[----:B--2---:R-:W-:Y:S05]  /*99b0*/  @!P0 BRA `(.L_x_203) ;  /* 0xfffffffc00f08947 */ /* 0x004fea000383ffff */
[----:B------:R-:W-:Y:S05]  /*99c0*/  BRA `(.L_x_204) ;  /* 0xffffff9800c47947 */ /* 0x000fea000383ffff */
.L_x_66:
[----:B-1----:R1:W2:Y:S02]  /*99d0*/  SYNCS.PHASECHK.TRANS64.TRYWAIT P0, [R0+URZ+0x260], R4 ;  /* 0x00026004000075a7 */ /* 0x0022a400080011ff */
[----:B--2---:R-:W-:Y:S05]  /*99e0*/  @!P0 NANOSLEEP.SYNCS 0x989680 ;  /* 0x009896800000895d */ /* 0x004fea0003900000 */
[----:B------:R-:W2:Y:S02]  /*99f0*/  @!P0 SYNCS.PHASECHK.TRANS64 P0, [R0+URZ+0x260], R4 ;  /* 0x00026004000085a7 */ /* 0x000ea400080010ff */
[----:B--2---:R-:W-:Y:S05]  /*9a00*/  @!P0 BRA `(.L_x_66) ;  /* 0xfffffffc00f08947 */ /* 0x004fea000383ffff */
[----:B------:R-:W-:Y:S05]  /*9a10*/  BRA `(.L_x_205) ;  /* 0xffffff9c00207947 */ /* 0x000fea000383ffff */
.L_x_67:
[----:B------:R-:W-:-:S07]  /*9a20*/  MOV R0, UR5 ;  /* 0x0000000500007c02 */ /* 0x000fce0008000f00 */
.L_x_206:
[----:B-1----:R1:W2:Y:S02]  /*9a30*/  SYNCS.PHASECHK.TRANS64.TRYWAIT P0, [R0+URZ+0x210], R5 ;  /* 0x00021005000075a7 */ /* 0x0022a400080011ff */
[----:B--2---:R-:W-:Y:S05]  /*9a40*/  @!P0 NANOSLEEP.SYNCS 0x989680 ;  /* 0x009896800000895d */ /* 0x004fea0003900000 */
[----:B------:R-:W2:Y:S02]  /*9a50*/  @!P0 SYNCS.PHASECHK.TRANS64 P0, [R0+URZ+0x210], R5 ;  /* 0x00021005000085a7 */ /* 0x000ea400080010ff */
[----:B--2---:R-:W-:Y:S05]  /*9a60*/  @!P0 BRA `(.L_x_206) ;  /* 0xfffffffc00f08947 */ /* 0x004fea000383ffff */
[----:B------:R-:W-:Y:S05]  /*9a70*/  BRA `(.L_x_207) ;  /* 0xffffff9c00307947 */ /* 0x000fea000383ffff */
.L_x_68:
[----:B-1----:R1:W2:Y:S02]  /*9a80*/  SYNCS.PHASECHK.TRANS64.TRYWAIT P1, [R0+URZ+0x200], R4 ;  /* 0x00020004000075a7 */ /* 0x0022a400080211ff */
[----:B--2---:R-:W-:Y:S05]  /*9a90*/  @!P1 NANOSLEEP.SYNCS 0x989680 ;  /* 0x009896800000995d */ /* 0x004fea0003900000 */
[----:B------:R-:W2:Y:S02]  /*9aa0*/  @!P1 SYNCS.PHASECHK.TRANS64 P1, [R0+URZ+0x200], R4 ;  /* 0x00020004000095a7 */ /* 0x000ea400080210ff */
[----:B--2---:R-:W-:Y:S05]  /*9ab0*/  @!P1 BRA `(.L_x_68) ;  /* 0xfffffffc00f09947 */ /* 0x004fea000383ffff */
[----:B------:R-:W-:Y:S05]  /*9ac0*/  BRA `(.L_x_208) ;  /* 0xffffff9c00607947 */ /* 0x000fea000383ffff */
.L_x_71:
[----:B------:R-:W-:-:S07]  /*9ad0*/  MOV R0, UR5 ;  /* 0x0000000500007c02 */ /* 0x000fce0008000f00 */
.L_x_209:
[----:B-1----:R1:W2:Y:S02]  /*9ae0*/  SYNCS.PHASECHK.TRANS64.TRYWAIT P0, [R0+URZ+0x210], R2 ;  /* 0x00021002000075a7 */ /* 0x0022a400080011ff */
[----:B--2---:R-:W-:Y:S05]  /*9af0*/  @!P0 NANOSLEEP.SYNCS 0x989680 ;  /* 0x009896800000895d */ /* 0x004fea0003900000 */
[----:B------:R-:W2:Y:S02]  /*9b00*/  @!P0 SYNCS.PHASECHK.TRANS64 P0, [R0+URZ+0x210], R2 ;  /* 0x00021002000085a7 */ /* 0x000ea400080010ff */
[----:B--2---:R-:W-:Y:S05]  /*9b10*/  @!P0 BRA `(.L_x_209) ;  /* 0xfffffffc00f08947 */ /* 0x004fea000383ffff */
[----:B------:R-:W-:Y:S05]  /*9b20*/  BRA `(.L_x_70) ;  /* 0xffffff9c00b47947 */ /* 0x000fea000383ffff */
.L_x_78:
[----:B-1----:R1:W2:Y:S02]  /*9b30*/  SYNCS.PHASECHK.TRANS64.TRYWAIT P1, [R0+URZ+0x200], R2 ;  /* 0x00020002000075a7 */ /* 0x0022a400080211ff */
[----:B--2---:R-:W-:Y:S05]  /*9b40*/  @!P1 NANOSLEEP.SYNCS 0x989680 ;  /* 0x009896800000995d */ /* 0x004fea0003900000 */
[----:B------:R-:W2:Y:S02]  /*9b50*/  @!P1 SYNCS.PHASECHK.TRANS64 P1, [R0+URZ+0x200], R2 ;  /* 0x00020002000095a7 */ /* 0x000ea400080210ff */
[----:B--2---:R-:W-:Y:S05]  /*9b60*/  @!P1 BRA `(.L_x_78) ;  /* 0xfffffffc00f09947 */ /* 0x004fea000383ffff */
[----:B------:R-:W-:Y:S05]  /*9b70*/  BRA `(.L_x_210) ;  /* 0xffffffa4000c7947 */ /* 0x000fea000383ffff */
.L_x_79:
[----:B------:R-:W-:-:S07]  /*9b80*/  MOV R2, UR14 ;  /* 0x0000000e00027c02 */ /* 0x000fce0008000f00 */
.L_x_211:
[----:B-1----:R1:W2:Y:S02]  /*9b90*/  SYNCS.PHASECHK.TRANS64.TRYWAIT P0, [R2+URZ+0x240], R0 ;  /* 0x00024000020075a7 */ /* 0x0022a400080011ff */
[----:B--2---:R-:W-:Y:S05]  /*9ba0*/  @!P0 NANOSLEEP.SYNCS 0x989680 ;  /* 0x009896800000895d */ /* 0x004fea0003900000 */
[----:B------:R-:W2:Y:S02]  /*9bb0*/  @!P0 SYNCS.PHASECHK.TRANS64 P0, [R2+URZ+0x240], R0 ;  /* 0x00024000020085a7 */ /* 0x000ea400080010ff */
[----:B--2---:R-:W-:Y:S05]  /*9bc0*/  @!P0 BRA `(.L_x_211) ;  /* 0xfffffffc00f08947 */ /* 0x004fea000383ffff */
[----:B------:R-:W-:Y:S05]  /*9bd0*/  BRA `(.L_x_212) ;  /* 0xffffffa400407947 */ /* 0x000fea000383ffff */
.L_x_82:
[----:B------:R-:W-:Y:S07]  /*9be0*/  MOV R0, UR7 ;  /* 0x0000000700007c02 */ /* 0x000fee0008000f00 */
.L_x_213:
[----:B-1----:R1:W2:Y:S02]  /*9bf0*/  SYNCS.PHASECHK.TRANS64.TRYWAIT P0, [R0+URZ], R2 ;  /* 0x00000002000075a7 */ /* 0x0022a400080011ff */
[----:B--2---:R-:W-:Y:S05]  /*9c00*/  @!P0 NANOSLEEP.SYNCS 0x989680 ;  /* 0x009896800000895d */ /* 0x004fea0003900000 */
[----:B------:R-:W2:Y:S02]  /*9c10*/  @!P0 SYNCS.PHASECHK.TRANS64 P0, [R0+URZ], R2 ;  /* 0x00000002000085a7 */ /* 0x000ea400080010ff */
[----:B--2---:R-:W-:Y:S05]  /*9c20*/  @!P0 BRA `(.L_x_213) ;  /* 0xfffffffc00f08947 */ /* 0x004fea000383ffff */
[----:B------:R-:W-:Y:S05]  /*9c30*/  BRA `(.L_x_81) ;  /* 0xffffffa400607947 */ /* 0x000fea000383ffff */
.L_x_85:
[----:B------:R-:W-:-:S07]  /*9c40*/  MOV R0, UR5 ;  /* 0x0000000500007c02 */ /* 0x000fce0008000f00 */
.L_x_214:
[----:B--2---:R2:W3:Y:S02]  /*9c50*/  SYNCS.PHASECHK.TRANS64.TRYWAIT P0, [R0+URZ], R2 ;  /* 0x00000002000075a7 */ /* 0x0044e400080011ff */
[----:B---3--:R-:W-:Y:S05]  /*9c60*/  @!P0 NANOSLEEP.SYNCS 0x989680 ;  /* 0x009896800000895d */ /* 0x008fea0003900000 */
[----:B------:R-:W3:Y:S02]  /*9c70*/  @!P0 SYNCS.PHASECHK.TRANS64 P0, [R0+URZ], R2 ;  /* 0x00000002000085a7 */ /* 0x000ee400080010ff */
[----:B---3--:R-:W-:Y:S05]  /*9c80*/  @!P0 BRA `(.L_x_214) ;  /* 0xfffffffc00f08947 */ /* 0x008fea000383ffff */
[----:B------:R-:W-:Y:S05]  /*9c90*/  BRA `(.L_x_215) ;  /* 0xffffffa800007947 */ /* 0x000fea000383ffff */
.L_x_86:
[----:B------:R-:W-:-:S07]  /*9ca0*/  MOV R0, UR5 ;  /* 0x0000000500007c02 */ /* 0x000fce0008000f00 */
.L_x_216:
[----:B--2---:R2:W3:Y:S02]  /*9cb0*/  SYNCS.PHASECHK.TRANS64.TRYWAIT P0, [R0+URZ], R3 ;  /* 0x00000003000075a7 */ /* 0x0044e400080011ff */
[----:B---3--:R-:W-:Y:S05]  /*9cc0*/  @!P0 NANOSLEEP.SYNCS 0x989680 ;  /* 0x009896800000895d */ /* 0x008fea0003900000 */
[----:B------:R-:W3:Y:S02]  /*9cd0*/  @!P0 SYNCS.PHASECHK.TRANS64 P0, [R0+URZ], R3 ;  /* 0x00000003000085a7 */ /* 0x000ee400080010ff */
[----:B---3--:R-:W-:Y:S05]  /*9ce0*/  @!P0 BRA `(.L_x_216) ;  /* 0xfffffffc00f08947 */ /* 0x008fea000383ffff */
[----:B------:R-:W-:Y:S05]  /*9cf0*/  BRA `(.L_x_217) ;  /* 0xffffffa8000c7947 */ /* 0x000fea000383ffff */
.L_x_87:
[----:B------:R-:W-:-:S07]  /*9d00*/  MOV R0, UR5 ;  /* 0x0000000500007c02 */ /* 0x000fce0008000f00 */
.L_x_218:
[----:B--2---:R2:W3:Y:S02]  /*9d10*/  SYNCS.PHASECHK.TRANS64.TRYWAIT P0, [R0+URZ], R3 ;  /* 0x00000003000075a7 */ /* 0x0044e400080011ff */
[----:B---3--:R-:W-:Y:S05]  /*9d20*/  @!P0 NANOSLEEP.SYNCS 0x989680 ;  /* 0x009896800000895d */ /* 0x008fea0003900000 */
[----:B------:R-:W3:Y:S02]  /*9d30*/  @!P0 SYNCS.PHASECHK.TRANS64 P0, [R0+URZ], R3 ;  /* 0x00000003000085a7 */ /* 0x000ee400080010ff */
[----:B---3--:R-:W-:Y:S05]  /*9d40*/  @!P0 BRA `(.L_x_218) ;  /* 0xfffffffc00f08947 */ /* 0x008fea000383ffff */
[----:B------:R-:W-:Y:S05]  /*9d50*/  BRA `(.L_x_219) ;  /* 0xffffffa800187947 */ /* 0x000fea000383ffff */
.L_x_88:
[----:B--2---:R-:W-:-:S07]  /*9d60*/  MOV R0, UR6 ;  /* 0x0000000600007c02 */ /* 0x004fce0008000f00 */
.L_x_220:
[----:B--2---:R2:W3:Y:S02]  /*9d70*/  SYNCS.PHASECHK.TRANS64.TRYWAIT P0, [R0+URZ], R2 ;  /* 0x00000002000075a7 */ /* 0x0044e400080011ff */
[----:B---3--:R-:W-:Y:S05]  /*9d80*/  @!P0 NANOSLEEP.SYNCS 0x989680 ;  /* 0x009896800000895d */ /* 0x008fea0003900000 */
[----:B------:R-:W3:Y:S02]  /*9d90*/  @!P0 SYNCS.PHASECHK.TRANS64 P0, [R0+URZ], R2 ;  /* 0x00000002000085a7 */ /* 0x000ee400080010ff */
[----:B---3--:R-:W-:Y:S05]  /*9da0*/  @!P0 BRA `(.L_x_220) ;  /* 0xfffffffc00f08947 */ /* 0x008fea000383ffff */
[----:B------:R-:W-:Y:S05]  /*9db0*/  BRA `(.L_x_221) ;  /* 0xffffffa800247947 */ /* 0x000fea000383ffff */
.L_x_93:
[----:B--2---:R2:W3:Y:S02]  /*9dc0*/  SYNCS.PHASECHK.TRANS64.TRYWAIT P0, [R0+URZ+0x200], R2 ;  /* 0x00020002000075a7 */ /* 0x0044e400080011ff */
[----:B---3--:R-:W-:Y:S05]  /*9dd0*/  @!P0 NANOSLEEP.SYNCS 0x989680 ;  /* 0x009896800000895d */ /* 0x008fea0003900000 */
[----:B------:R-:W3:Y:S02]  /*9de0*/  @!P0 SYNCS.PHASECHK.TRANS64 P0, [R0+URZ+0x200], R2 ;  /* 0x00020002000085a7 */ /* 0x000ee400080010ff */
[----:B---3--:R-:W-:Y:S05]  /*9df0*/  @!P0 BRA `(.L_x_93) ;  /* 0xfffffffc00f08947 */ /* 0x008fea000383ffff */
[----:B------:R-:W-:Y:S05]  /*9e00*/  BRA `(.L_x_222) ;  /* 0xffffffac002c7947 */ /* 0x000fea000383ffff */
.L_x_96:
[----:B------:R-:W-:Y:S07]  /*9e10*/  MOV R0, UR7 ;  /* 0x0000000700007c02 */ /* 0x000fee0008000f00 */
.L_x_223:
[----:B--2---:R2:W3:Y:S02]  /*9e20*/  SYNCS.PHASECHK.TRANS64.TRYWAIT P0, [R0+URZ+0x1f8], R2 ;  /* 0x0001f802000075a7 */ /* 0x0044e400080011ff */
[----:B---3--:R-:W-:Y:S05]  /*9e30*/  @!P0 NANOSLEEP.SYNCS 0x989680 ;  /* 0x009896800000895d */ /* 0x008fea0003900000 */
[----:B------:R-:W3:Y:S02]  /*9e40*/  @!P0 SYNCS.PHASECHK.TRANS64 P0, [R0+URZ+0x1f8], R2 ;  /* 0x0001f802000085a7 */ /* 0x000ee400080010ff */
[----:B---3--:R-:W-:Y:S05]  /*9e50*/  @!P0 BRA `(.L_x_223) ;  /* 0xfffffffc00f08947 */ /* 0x008fea000383ffff */
[----:B------:R-:W-:Y:S05]  /*9e60*/  BRA `(.L_x_95) ;  /* 0xffffffb0000c7947 */ /* 0x000fea000383ffff */
.L_x_99:
[----:B------:R-:W-:Y:S07]  /*9e70*/  MOV R0, UR7 ;  /* 0x0000000700007c02 */ /* 0x000fee0008000f00 */
.L_x_224:
[----:B-1----:R1:W2:Y:S02]  /*9e80*/  SYNCS.PHASECHK.TRANS64.TRYWAIT P0, [R0+URZ+0x1d8], R14 ;  /* 0x0001d80e000075a7 */ /* 0x0022a400080011ff */
[----:B--2---:R-:W-:Y:S05]  /*9e90*/  @!P0 NANOSLEEP.SYNCS 0x989680 ;  /* 0x009896800000895d */ /* 0x004fea0003900000 */
[----:B------:R-:W2:Y:S02]  /*9ea0*/  @!P0 SYNCS.PHASECHK.TRANS64 P0, [R0+URZ+0x1d8], R14 ;  /* 0x0001d80e000085a7 */ /* 0x000ea400080010ff */
[----:B--2---:R-:W-:Y:S05]  /*9eb0*/  @!P0 BRA `(.L_x_224) ;  /* 0xfffffffc00f08947 */ /* 0x004fea000383ffff */
[----:B------:R-:W-:Y:S05]  /*9ec0*/  BRA `(.L_x_225) ;  /* 0xffffffb000847947 */ /* 0x000fea000383ffff */
.L_x_100:
[----:B------:R-:W-:Y:S07]  /*9ed0*/  MOV R0, UR7 ;  /* 0x0000000700007c02 */ /* 0x000fee0008000f00 */
.L_x_226:
[----:B-1----:R1:W2:Y:S02]  /*9ee0*/  SYNCS.PHASECHK.TRANS64.TRYWAIT P0, [R0+URZ+0x1e0], R14 ;  /* 0x0001e00e000075a7 */ /* 0x0022a400080011ff */
[----:B--2---:R-:W-:Y:S05]  /*9ef0*/  @!P0 NANOSLEEP.SYNCS 0x989680 ;  /* 0x009896800000895d */ /* 0x004fea0003900000 */
[----:B------:R-:W2:Y:S02]  /*9f00*/  @!P0 SYNCS.PHASECHK.TRANS64 P0, [R0+URZ+0x1e0], R14 ;  /* 0x0001e00e000085a7 */ /* 0x000ea400080010ff */
[----:B--2---:R-:W-:Y:S05]  /*9f10*/  @!P0 BRA `(.L_x_226) ;  /* 0xfffffffc00f08947 */ /* 0x004fea000383ffff */
[----:B------:R-:W-:Y:S05]  /*9f20*/  BRA `(.L_x_227) ;  /* 0xffffffb000c07947 */ /* 0x000fea000383ffff */
.L_x_101:
[----:B------:R-:W-:Y:S07]  /*9f30*/  MOV R0, UR7 ;  /* 0x0000000700007c02 */ /* 0x000fee0008000f00 */
.L_x_228:
[----:B-1----:R1:W2:Y:S02]  /*9f40*/  SYNCS.PHASECHK.TRANS64.TRYWAIT P0, [R0+URZ+0x1e8], R14 ;  /* 0x0001e80e000075a7 */ /* 0x0022a400080011ff */
[----:B--2---:R-:W-:Y:S05]  /*9f50*/  @!P0 NANOSLEEP.SYNCS 0x989680 ;  /* 0x009896800000895d */ /* 0x004fea0003900000 */
[----:B------:R-:W2:Y:S02]  /*9f60*/  @!P0 SYNCS.PHASECHK.TRANS64 P0, [R0+URZ+0x1e8], R14 ;  /* 0x0001e80e000085a7 */ /* 0x000ea400080010ff */
[----:B--2---:R-:W-:Y:S05]  /*9f70*/  @!P0 BRA `(.L_x_228) ;  /* 0xfffffffc00f08947 */ /* 0x004fea000383ffff */
[----:B------:R-:W-:Y:S05]  /*9f80*/  BRA `(.L_x_229) ;  /* 0xffffffb400447947 */ /* 0x000fea000383ffff */
.L_x_103:
[----:B------:R-:W-:-:S07]  /*9f90*/  MOV R0, UR7 ;  /* 0x0000000700007c02 */ /* 0x000fce0008000f00 */
.L_x_230:
[----:B-1----:R1:W3:Y:S02]  /*9fa0*/  SYNCS.PHASECHK.TRANS64.TRYWAIT P0, [R0+URZ+0x1d8], R2 ;  /* 0x0001d802000075a7 */ /* 0x0022e400080011ff */
[----:B---3--:R-:W-:Y:S05]  /*9fb0*/  @!P0 NANOSLEEP.SYNCS 0x989680 ;  /* 0x009896800000895d */ /* 0x008fea0003900000 */
[----:B------:R-:W3:Y:S02]  /*9fc0*/  @!P0 SYNCS.PHASECHK.TRANS64 P0, [R0+URZ+0x1d8], R2 ;  /* 0x0001d802000085a7 */ /* 0x000ee400080010ff */
[----:B---3--:R-:W-:Y:S05]  /*9fd0*/  @!P0 BRA `(.L_x_230) ;  /* 0xfffffffc00f08947 */ /* 0x008fea000383ffff */
[----:B------:R-:W-:Y:S05]  /*9fe0*/  BRA `(.L_x_231) ;  /* 0xffffffb400b47947 */ /* 0x000fea000383ffff */
.L_x_104:
[----:B-1----:R-:W-:-:S07]  /*9ff0*/  MOV R0, UR7 ;  /* 0x0000000700007c02 */ /* 0x002fce0008000f00 */
.L_x_232:
[----:B-1----:R1:W3:Y:S02]  /*a000*/  SYNCS.PHASECHK.TRANS64.TRYWAIT P0, [R0+URZ+0x1e0], R2 ;  /* 0x0001e002000075a7 */ /* 0x0022e400080011ff */
[----:B---3--:R-:W-:Y:S05]  /*a010*/  @!P0 NANOSLEEP.SYNCS 0x989680 ;  /* 0x009896800000895d */ /* 0x008fea0003900000 */
[----:B------:R-:W3:Y:S02]  /*a020*/  @!P0 SYNCS.PHASECHK.TRANS64 P0, [R0+URZ+0x1e0], R2 ;  /* 0x0001e002000085a7 */ /* 0x000ee400080010ff */
[----:B---3--:R-:W-:Y:S05]  /*a030*/  @!P0 BRA `(.L_x_232) ;  /* 0xfffffffc00f08947 */ /* 0x008fea000383ffff */
[----:B------:R-:W-:Y:S05]  /*a040*/  BRA `(.L_x_233) ;  /* 0xffffffb400a47947 */ /* 0x000fea000383ffff */
.L_x_106:
[----:B--2---:R2:W4:Y:S02]  /*a050*/  SYNCS.PHASECHK.TRANS64.TRYWAIT P0, [R0+URZ+0x200], R2 ;  /* 0x00020002000075a7 */ /* 0x00452400080011ff */
[----:B----4-:R-:W-:Y:S05]  /*a060*/  @!P0 NANOSLEEP.SYNCS 0x989680 ;  /* 0x009896800000895d */ /* 0x010fea0003900000 */
[----:B------:R-:W4:Y:S02]  /*a070*/  @!P0 SYNCS.PHASECHK.TRANS64 P0, [R0+URZ+0x200], R2 ;  /* 0x00020002000085a7 */ /* 0x000f2400080010ff */
[----:B----4-:R-:W-:Y:S05]  /*a080*/  @!P0 BRA `(.L_x_106) ;  /* 0xfffffffc00f08947 */ /* 0x010fea000383ffff */
[----:B------:R-:W-:Y:S05]  /*a090*/  BRA `(.L_x_234) ;  /* 0xffffffb8006c7947 */ /* 0x000fea000383ffff */
.L_x_117:
[----:B-1----:R-:W-:Y:S04]  /*a0a0*/  MOV R2, UR48 ;  /* 0x0000003000027c02 */ /* 0x002fe80008000f00 */
[----:B------:R1:W3:Y:S03]  /*a0b0*/  SYNCS.PHASECHK.TRANS64.TRYWAIT P1, [R2+URZ+0x1c0], R3 ;  /* 0x0001c003020075a7 */ /* 0x0002e600080211ff */
[----:B---3--:R-:W-:Y:S05]  /*a0c0*/  @!P1 NANOSLEEP.SYNCS 0x989680 ;  /* 0x009896800000995d */ /* 0x008fea0003900000 */
[----:B------:R-:W3:Y:S02]  /*a0d0*/  @!P1 SYNCS.PHASECHK.TRANS64 P1, [R2+URZ+0x1c0], R3 ;  /* 0x0001c003020095a7 */ /* 0x000ee400080210ff */
[----:B---3--:R-:W-:Y:S05]  /*a0e0*/  @!P1 BRA `(.L_x_117) ;  /* 0xfffffffc00ec9947 */ /* 0x008fea000383ffff */
[----:B------:R-:W-:Y:S05]  /*a0f0*/  BRA `(.L_x_116) ;  /* 0xffffffc400787947 */ /* 0x000fea000383ffff */
.L_x_119:
[----:B-1----:R1:W4:Y:S02]  /*a100*/  SYNCS.PHASECHK.TRANS64.TRYWAIT P0, [R64+URZ+0x220], R0 ;  /* 0x00022000400075a7 */ /* 0x00232400080011ff */
[----:B----4-:R-:W-:Y:S05]  /*a110*/  @!P0 NANOSLEEP.SYNCS 0x989680 ;  /* 0x009896800000895d */ /* 0x010fea0003900000 */
[----:B------:R-:W4:Y:S02]  /*a120*/  @!P0 SYNCS.PHASECHK.TRANS64 P0, [R64+URZ+0x220], R0 ;  /* 0x00022000400085a7 */ /* 0x000f2400080010ff */
[----:B----4-:R-:W-:Y:S05]  /*a130*/  @!P0 BRA `(.L_x_119) ;  /* 0xfffffffc00f08947 */ /* 0x010fea000383ffff */
[----:B------:R-:W-:Y:S05]  /*a140*/  BRA `(.L_x_118) ;  /* 0xffffffc400a07947 */ /* 0x000fea000383ffff */
.L_x_128:
[----:B--2---:R2:W4:Y:S02]  /*a150*/  SYNCS.PHASECHK.TRANS64.TRYWAIT P0, [R2+URZ+0x1c0], R0 ;  /* 0x0001c000020075a7 */ /* 0x00452400080011ff */
[----:B----4-:R-:W-:Y:S05]  /*a160*/  @!P0 NANOSLEEP.SYNCS 0x989680 ;  /* 0x009896800000895d */ /* 0x010fea0003900000 */
[----:B------:R-:W4:Y:S02]  /*a170*/  @!P0 SYNCS.PHASECHK.TRANS64 P0, [R2+URZ+0x1c0], R0 ;  /* 0x0001c000020085a7 */ /* 0x000f2400080010ff */
[----:B----4-:R-:W-:Y:S05]  /*a180*/  @!P0 BRA `(.L_x_128) ;  /* 0xfffffffc00f08947 */ /* 0x010fea000383ffff */
[----:B------:R-:W-:Y:S05]  /*a190*/  BRA `(.L_x_127) ;  /* 0xffffffd000807947 */ /* 0x000fea000383ffff */
.L_x_137:
[----:B--2---:R2:W4:Y:S02]  /*a1a0*/  SYNCS.PHASECHK.TRANS64.TRYWAIT P0, [R4+URZ+0x1c0], R5 ;  /* 0x0001c005040075a7 */ /* 0x00452400080011ff */
[----:B----4-:R-:W-:Y:S05]  /*a1b0*/  @!P0 NANOSLEEP.SYNCS 0x989680 ;  /* 0x009896800000895d */ /* 0x010fea0003900000 */
[----:B------:R-:W4:Y:S02]  /*a1c0*/  @!P0 SYNCS.PHASECHK.TRANS64 P0, [R4+URZ+0x1c0], R5 ;  /* 0x0001c005040085a7 */ /* 0x000f2400080010ff */
[----:B----4-:R-:W-:Y:S05]  /*a1d0*/  @!P0 BRA `(.L_x_137) ;  /* 0xfffffffc00f08947 */ /* 0x010fea000383ffff */
[----:B------:R-:W-:Y:S05]  /*a1e0*/  BRA `(.L_x_136) ;  /* 0xffffffdc00887947 */ /* 0x000fea000383ffff */
        .weak           $__internal_0_$__cuda_sm10x_tcgen05_guardrail_trap_col_being_dealloced_not_returned_by_alloc
        .type           $__internal_0_$__cuda_sm10x_tcgen05_guardrail_trap_col_being_dealloced_not_returned_by_alloc,@function
        .size           $__internal_0_$__cuda_sm10x_tcgen05_guardrail_trap_col_being_dealloced_not_returned_by_alloc,($__internal_1_$__cuda_sm10x_tcgen05_guardrail_trap_phase_invalid_during_alloc - $__internal_0_$__cuda_sm10x_tcgen05_guardrail_trap_col_being_dealloced_not_returned_by_alloc)
$__internal_0_$__cuda_sm10x_tcgen05_guardrail_trap_col_being_dealloced_not_returned_by_alloc:
[----:B------:R-:W-:Y:S05]  /*a1f0*/  BPT.TRAP 0x1 ;  /* 0x000000040000795c */ /* 0x000fea0000300000 */
[----:B------:R-:W-:-:S04]  /*a200*/  HFMA2 R3, -RZ, RZ, 0, 0 ;  /* 0x00000000ff037431 */ /* 0x000fc800000001ff */
[----:B------:R-:W-:Y:S05]  /*a210*/  RET.REL.NODEC R2 `(_ZN7cutlass13device_kernelINS_4gemm6kernel13GemmUniversalIN4cute5tupleIJiiiiEEENS1_10collective13CollectiveMmaINS1_35MainloopSm100TmaUmmaWarpSpecializedILi28ELi2ELi4ENS5_IJNS4_1CILi1EEESB_SB_EEEEENS5_IJNSA_ILi128EEENSA_ILi96EEENSA_ILi16EEEEEENS_6half_tENS5_IJlSB_lEEESI_SJ_NS4_8TiledMMAINS4_8MMA_AtomIJNS4_20SM100_MMA_F16BF16_SSISI_SI_fLi128ELi96ELNS4_4UMMA5MajorE0ELSO_0ELNSN_7ScaleInE0ELSP_0EEEEEENS4_6LayoutISC_NS5_IJNSA_ILi0EEEST_ST_EEEEENS5_IJNS4_10UnderscoreESW_SW_EEEEENS4_13SM90_TMA_LOADENS4_14ComposedLayoutINS4_7SwizzleILi1ELi4ELi3EEENS4_18smem_ptr_flag_bitsILi16EEENSS_INS5_IJNSA_ILi8EEESG_EEENS5_IJSG_SB_EEEEEEEvNS4_8identityESZ_S19_vS1A_EENS_8epilogue10collective18CollectiveEpilogueINS1C_23Sm100TmaWarpSpecializedILi3ELi2ELi32ELb1ELb0EEEJSH_NS5_IJNSS_ISE_SB_EENSS_INSA_ILi32EEESB_EEEEESI_SJ_SI_SJ_NS1C_6fusion15FusionCallbacksIS1G_NS1L_17LinearCombinationISI_fSI_fLNS_15FloatRoundStyleE2EEESH_S1K_JEEENS4_5SM1004TMEM4LOAD26SM100_TMEM_LOAD_32dp32b32xESZ_NS10_INS11_ILi2ELi4ELi3EEES14_NSS_INS5_IJS15_S1I_EEENS5_IJS1I_SB_EEEEEEENS4_39AutoVectorizingCopyWithAssumedAlignmentILi128EEENS4_14SM90_TMA_STOREES1Z_S21_S21_EEEvvEEEEvNT_6ParamsE) ;  /* 0xffffff5c02787950 */ /* 0x000fea0003c3ffff */
        .weak           $__internal_1_$__cuda_sm10x_tcgen05_guardrail_trap_phase_invalid_during_alloc
        .type           $__internal_1_$__cuda_sm10x_tcgen05_guardrail_trap_phase_invalid_during_alloc,@function
        .size           $__internal_1_$__cuda_sm10x_tcgen05_guardrail_trap_phase_invalid_during_alloc,($__internal_2_$__cuda_sm10x_tcgen05_guardrail_trap_unallocated_columns_being_dealloced - $__internal_1_$__cuda_sm10x_tcgen05_guardrail_trap_phase_invalid_during_alloc)
$__internal_1_$__cuda_sm10x_tcgen05_guardrail_trap_phase_invalid_during_alloc:
[----:B------:R-:W-:Y:S05]  /*a220*/  BPT.TRAP 0x1 ;  /* 0x000000040000795c */ /* 0x000fea0000300000 */
[----:B------:R-:W-:-:S04]  /*a230*/  MOV R3, 0x0 ;  /* 0x0000000000037802 */ /* 0x000fc80000000f00 */
[----:B------:R-:W-:Y:S05]  /*a240*/  RET.REL.NODEC R2 `(_ZN7cutlass13device_kernelINS_4gemm6kernel13GemmUniversalIN4cute5tupleIJiiiiEEENS1_10collective13CollectiveMmaINS1_35MainloopSm100TmaUmmaWarpSpecializedILi28ELi2ELi4ENS5_IJNS4_1CILi1EEESB_SB_EEEEENS5_IJNSA_ILi128EEENSA_ILi96EEENSA_ILi16EEEEEENS_6half_tENS5_IJlSB_lEEESI_SJ_NS4_8TiledMMAINS4_8MMA_AtomIJNS4_20SM100_MMA_F16BF16_SSISI_SI_fLi128ELi96ELNS4_4UMMA5MajorE0ELSO_0ELNSN_7ScaleInE0ELSP_0EEEEEENS4_6LayoutISC_NS5_IJNSA_ILi0EEEST_ST_EEEEENS5_IJNS4_10UnderscoreESW_SW_EEEEENS4_13SM90_TMA_LOADENS4_14ComposedLayoutINS4_7SwizzleILi1ELi4ELi3EEENS4_18smem_ptr_flag_bitsILi16EEENSS_INS5_IJNSA_ILi8EEESG_EEENS5_IJSG_SB_EEEEEEEvNS4_8identityESZ_S19_vS1A_EENS_8epilogue10collective18CollectiveEpilogueINS1C_23Sm100TmaWarpSpecializedILi3ELi2ELi32ELb1ELb0EEEJSH_NS5_IJNSS_ISE_SB_EENSS_INSA_ILi32EEESB_EEEEESI_SJ_SI_SJ_NS1C_6fusion15FusionCallbacksIS1G_NS1L_17LinearCombinationISI_fSI_fLNS_15FloatRoundStyleE2EEESH_S1K_JEEENS4_5SM1004TMEM4LOAD26SM100_TMEM_LOAD_32dp32b32xESZ_NS10_INS11_ILi2ELi4ELi3EEES14_NSS_INS5_IJS15_S1I_EEENS5_IJS1I_SB_EEEEEEENS4_39AutoVectorizingCopyWithAssumedAlignmentILi128EEENS4_14SM90_TMA_STOREES1Z_S21_S21_EEEvvEEEEvNT_6ParamsE) ;  /* 0xffffff5c026c7950 */ /* 0x000fea0003c3ffff */
        .weak           $__internal_2_$__cuda_sm10x_tcgen05_guardrail_trap_unallocated_columns_being_dealloced
        .type           $__internal_2_$__cuda_sm10x_tcgen05_guardrail_trap_unallocated_columns_being_dealloced,@function
        .size           $__internal_2_$__cuda_sm10x_tcgen05_guardrail_trap_unallocated_columns_being_dealloced,(.L_x_236 - $__internal_2_$__cuda_sm10x_tcgen05_guardrail_trap_unallocated_columns_being_dealloced)
$__internal_2_$__cuda_sm10x_tcgen05_guardrail_trap_unallocated_columns_being_dealloced:
[----:B------:R-:W-:Y:S05]  /*a250*/  BPT.TRAP 0x1 ;  /* 0x000000040000795c */ /* 0x000fea0000300000 */
[----:B------:R-:W-:-:S04]  /*a260*/  HFMA2 R3, -RZ, RZ, 0, 0 ;  /* 0x00000000ff037431 */ /* 0x000fc800000001ff */
[----:B------:R-:W-:Y:S05]  /*a270*/  RET.REL.NODEC R2 `(_ZN7cutlass13device_kernelINS_4gemm6kernel13GemmUniversalIN4cute5tupleIJiiiiEEENS1_10collective13CollectiveMmaINS1_35MainloopSm100TmaUmmaWarpSpecializedILi28ELi2ELi4ENS5_IJNS4_1CILi1EEESB_SB_EEEEENS5_IJNSA_ILi128EEENSA_ILi96EEENSA_ILi16EEEEEENS_6half_tENS5_IJlSB_lEEESI_SJ_NS4_8TiledMMAINS4_8MMA_AtomIJNS4_20SM100_MMA_F16BF16_SSISI_SI_fLi128ELi96ELNS4_4UMMA5MajorE0ELSO_0ELNSN_7ScaleInE0ELSP_0EEEEEENS4_6LayoutISC_NS5_IJNSA_ILi0EEEST_ST_EEEEENS5_IJNS4_10UnderscoreESW_SW_EEEEENS4_13SM90_TMA_LOADENS4_14ComposedLayoutINS4_7SwizzleILi1ELi4ELi3EEENS4_18smem_ptr_flag_bitsILi16EEENSS_INS5_IJNSA_ILi8EEESG_EEENS5_IJSG_SB_EEEEEEEvNS4_8identityESZ_S19_vS1A_EENS_8epilogue10collective18CollectiveEpilogueINS1C_23Sm100TmaWarpSpecializedILi3ELi2ELi32ELb1ELb0EEEJSH_NS5_IJNSS_ISE_SB_EENSS_INSA_ILi32EEESB_EEEEESI_SJ_SI_SJ_NS1C_6fusion15FusionCallbacksIS1G_NS1L_17LinearCombinationISI_fSI_fLNS_15FloatRoundStyleE2EEESH_S1K_JEEENS4_5SM1004TMEM4LOAD26SM100_TMEM_LOAD_32dp32b32xESZ_NS10_INS11_ILi2ELi4ELi3EEES14_NSS_INS5_IJS15_S1I_EEENS5_IJS1I_SB_EEEEEEENS4_39AutoVectorizingCopyWithAssumedAlignmentILi128EEENS4_14SM90_TMA_STOREES1Z_S21_S21_EEEvvEEEEvNT_6ParamsE) ;  /* 0xffffff5c02607950 */ /* 0x000fea0003c3ffff */
.L_x_235:
[----:B------:R-:W-:-:S00]  /*a280*/  BRA `(.L_x_235) ;  /* 0xfffffffc00fc7947 */ /* 0x000fc0000383ffff */
[----:B------:R-:W-:-:S00]  /*a290*/  NOP ;  /* 0x0000000000007918 */ /* 0x000fc00000000000 */
        /* <DEDUP_REMOVED lines=14> */
.L_x_236:


//--------------------- .nv.global.init           --------------------------
	.section	.nv.global.init,"aw",@progbits
.nv.global.init:
	.type		$str$27,@object
	.size		$str$27,($str$28 - $str$27)
$str$27:
        /*0000*/ 	.byte	0x28, 0x61, 0x64, 0x64, 0x72, 0x65, 0x73, 0x73, 0x20, 0x26, 0x20, 0x6d, 0x61, 0x73, 0x6b, 0x29
        /*0010*/ 	.byte	0x20, 0x3d, 0x3d, 0x20, 0x30, 0x00
	.type		$str$28,@object
	.size		$str$28,($str$26 - $str$28)
$str$28:
        /*0016*/ 	.byte	0x2f, 0x74, 0x6d, 0x70, 0x2f, 0x63, 0x75, 0x74, 0x6c, 0x61, 0x73, 0x73, 0x5f, 0x73, 0x77, 0x65
        /*0026*/ 	.byte	0x65, 0x70, 0x5f, 0x73, 0x72, 0x63, 0x2f, 0x69, 0x6e, 0x63, 0x6c, 0x75, 0x64, 0x65, 0x2f, 0x63
        /*0036*/ 	.byte	0x75, 0x74, 0x65, 0x2f, 0x70, 0x6f, 0x69, 0x6e, 0x74, 0x65, 0x72, 0x5f, 0x66, 0x6c, 0x61, 0x67
        /*0046*/ 	.byte	0x67, 0x65, 0x64, 0x2e, 0x68, 0x70, 0x70, 0x00
	.type		$str$26,@object
	.size		$str$26,($str$25 - $str$26)
$str$26:
        /*004e*/ 	.byte	0x2f, 0x74, 0x6d, 0x70, 0x2f, 0x63, 0x75, 0x74, 0x6c, 0x61, 0x73, 0x73, 0x5f, 0x73, 0x77, 0x65
        /*005e*/ 	.byte	0x65, 0x70, 0x5f, 0x73, 0x72, 0x63, 0x2f, 0x69, 0x6e, 0x63, 0x6c, 0x75, 0x64, 0x65, 0x2f, 0x63
        /*006e*/ 	.byte	0x75, 0x74, 0x65, 0x2f, 0x61, 0x74, 0x6f, 0x6d, 0x2f, 0x63, 0x6f, 0x70, 0x79, 0x5f, 0x74, 0x72
        /*007e*/ 	.byte	0x61, 0x69, 0x74, 0x73, 0x5f, 0x73, 0x6d, 0x31, 0x30, 0x30, 0x2e, 0x68, 0x70, 0x70, 0x00
	.type		$str$25,@object
	.size		$str$25,(__unnamed_1 - $str$25)
$str$25:
        /*008d*/ 	.byte	0x28, 0x28, 0x75, 0x69, 0x6e, 0x74, 0x33, 0x32, 0x5f, 0x74, 0x28, 0x74, 0x68, 0x72, 0x65, 0x61
        /*009d*/ 	.byte	0x64, 0x49, 0x64, 0x78, 0x2e, 0x78, 0x29, 0x20, 0x2f, 0x20, 0x33, 0x32, 0x29, 0x20, 0x25, 0x20
        /*00ad*/ 	.byte	0x34, 0x29, 0x20, 0x3d, 0x3d, 0x20, 0x28, 0x28, 0x28, 0x74, 0x6d, 0x65, 0x6d, 0x5f, 0x61, 0x64
        /*00bd*/ 	.byte	0x64, 0x72, 0x20, 0x3e, 0x3e, 0x20, 0x31, 0x36, 0x29, 0x20, 0x2f, 0x20, 0x33, 0x32, 0x29, 0x20
        /*00cd*/ 	.byte	0x25, 0x20, 0x34, 0x29, 0x00
	.type		__unnamed_1,@object
	.size		__unnamed_1,(__unnamed_2 - __unnamed_1)
__unnamed_1:
        /*00d2*/ 	.byte	0x61, 0x75, 0x74, 0x6f, 0x20, 0x63, 0x75, 0x74, 0x65, 0x3a, 0x3a, 0x61, 0x73, 0x5f, 0x70, 0x6f
        /* <DEDUP_REMOVED lines=24> */
        /*0262*/ 	.byte	0x3e, 0x3e, 0x3e, 0x3e, 0x5d, 0x00
	.type		__unnamed_2,@object
	.size		__unnamed_2,(.L_2 - __unnamed_2)
__unnamed_2:
        /* <DEDUP_REMOVED lines=42> */
        /*0508*/ 	.byte	0x3e, 0x3e, 0x5d, 0x00
.L_2:


//--------------------- .nv.shared._ZN7cutlass13device_kernelINS_4gemm6kernel13GemmUniversalIN4cute5tupleIJiiiiEEENS1_10collective13CollectiveMmaINS1_35MainloopSm100TmaUmmaWarpSpecializedILi28ELi2ELi4ENS5_IJNS4_1CILi1EEESB_SB_EEEEENS5_IJNSA_ILi128EEENSA_ILi96EEENSA_ILi16EEEEEENS_6half_tENS5_IJlSB_lEEESI_SJ_NS4_8TiledMMAINS4_8MMA_AtomIJNS4_20SM100_MMA_F16BF16_SSISI_SI_fLi128ELi96ELNS4_4UMMA5MajorE0ELSO_0ELNSN_7ScaleInE0ELSP_0EEEEEENS4_6LayoutISC_NS5_IJNSA_ILi0EEEST_ST_EEEEENS5_IJNS4_10UnderscoreESW_SW_EEEEENS4_13SM90_TMA_LOADENS4_14ComposedLayoutINS4_7SwizzleILi1ELi4ELi3EEENS4_18smem_ptr_flag_bitsILi16EEENSS_INS5_IJNSA_ILi8EEESG_EEENS5_IJSG_SB_EEEEEEEvNS4_8identityESZ_S19_vS1A_EENS_8epilogue10collective18CollectiveEpilogueINS1C_23Sm100TmaWarpSpecializedILi3ELi2ELi32ELb1ELb0EEEJSH_NS5_IJNSS_ISE_SB_EENSS_INSA_ILi32EEESB_EEEEESI_SJ_SI_SJ_NS1C_6fusion15FusionCallbacksIS1G_NS1L_17LinearCombinationISI_fSI_fLNS_15FloatRoundStyleE2EEESH_S1K_JEEENS4_5SM1004TMEM4LOAD26SM100_TMEM_LOAD_32dp32b32xESZ_NS10_INS11_ILi2ELi4ELi3EEES14_NSS_INS5_IJS15_S1I_EEENS5_IJS1I_SB_EEEEEEENS4_39AutoVectorizingCopyWithAssumedAlignmentILi128EEENS4_14SM90_TMA_STOREES1Z_S21_S21_EEEvvEEEEvNT_6ParamsE --------------------------
	.section	.nv.shared._ZN7cutlass13device_kernelINS_4gemm6kernel13GemmUniversalIN4cute5tupleIJiiiiEEENS1_10collective13CollectiveMmaINS1_35MainloopSm100TmaUmmaWarpSpecializedILi28ELi2ELi4ENS5_IJNS4_1CILi1EEESB_SB_EEEEENS5_IJNSA_ILi128EEENSA_ILi96EEENSA_ILi16EEEEEENS_6half_tENS5_IJlSB_lEEESI_SJ_NS4_8TiledMMAINS4_8MMA_AtomIJNS4_20SM100_MMA_F16BF16_SSISI_SI_fLi128ELi96ELNS4_4UMMA5MajorE0ELSO_0ELNSN_7ScaleInE0ELSP_0EEEEEENS4_6LayoutISC_NS5_IJNSA_ILi0EEEST_ST_EEEEENS5_IJNS4_10UnderscoreESW_SW_EEEEENS4_13SM90_TMA_LOADENS4_14ComposedLayoutINS4_7SwizzleILi1ELi4ELi3EEENS4_18smem_ptr_flag_bitsILi16EEENSS_INS5_IJNSA_ILi8EEESG_EEENS5_IJSG_SB_EEEEEEEvNS4_8identityESZ_S19_vS1A_EENS_8epilogue10collective18CollectiveEpilogueINS1C_23Sm100TmaWarpSpecializedILi3ELi2ELi32ELb1ELb0EEEJSH_NS5_IJNSS_ISE_SB_EENSS_INSA_ILi32EEESB_EEEEESI_SJ_SI_SJ_NS1C_6fusion15FusionCallbacksIS1G_NS1L_17LinearCombinationISI_fSI_fLNS_15FloatRoundStyleE2EEESH_S1K_JEEENS4_5SM1004TMEM4LOAD26SM100_TMEM_LOAD_32dp32b32xESZ_NS10_INS11_ILi2ELi4ELi3EEES14_NSS_INS5_IJS15_S1I_EEENS5_IJS1I_SB_EEEEEEENS4_39AutoVectorizingCopyWithAssumedAlignmentILi128EEENS4_14SM90_TMA_STOREES1Z_S21_S21_EEEvvEEEEvNT_6ParamsE,"aw",@nobits
	.sectionflags	@""
	.align	16
	.zero		1024


//--------------------- .nv.shared.reserved.0     --------------------------
	.section	.nv.shared.reserved.0,"aw",@nobits
	.weak		__nv_reservedSMEM_offset_0_alias
	.size		__nv_reservedSMEM_offset_0_alias, 0, 64
	.other		__nv_reservedSMEM_offset_0_alias,@"STO_CUDA_RESERVED_SHARED STV_DEFAULT"
__nv_reservedSMEM_offset_0_alias:
	.zero		0
.nv.shared.reserved.0:
	.zero		64
	.weak		__nv_reservedSMEM_tcgen05_partition
	.type		__nv_reservedSMEM_tcgen05_partition,@object
	.size		__nv_reservedSMEM_tcgen05_partition,(.L_0 - __nv_reservedSMEM_tcgen05_partition)
__nv_reservedSMEM_tcgen05_partition:
	.zero		32
.L_0:


//--------------------- .nv.global                --------------------------
	.section	.nv.global,"aw",@nobits
.nv.global:
	.type		_ZN39_INTERNAL_da7c2f90_4_k_cu_f6b91027_85314cute1_E,@object
	.size		_ZN39_INTERNAL_da7c2f90_4_k_cu_f6b91027_85314cute1_E,(_ZN39_INTERNAL_da7c2f90_4_k_cu_f6b91027_85314cuda3std3__45__cpo6cbeginE - _ZN39_INTERNAL_da7c2f90_4_k_cu_f6b91027_85314cute1_E)
_ZN39_INTERNAL_da7c2f90_4_k_cu_f6b91027_85314cute1_E:
	.zero		1
	.type		_ZN39_INTERNAL_da7c2f90_4_k_cu_f6b91027_85314cuda3std3__45__cpo6cbeginE,@object
	.size		_ZN39_INTERNAL_da7c2f90_4_k_cu_f6b91027_85314cuda3std3__45__cpo6cbeginE,(_ZN39_INTERNAL_da7c2f90_4_k_cu_f6b91027_85314cuda3std3__48in_placeE - _ZN39_INTERNAL_da7c2f90_4_k_cu_f6b91027_85314cuda3std3__45__cpo6cbeginE)
_ZN39_INTERNAL_da7c2f90_4_k_cu_f6b91027_85314cuda3std3__45__cpo6cbeginE:
	.zero		1
	.type		_ZN39_INTERNAL_da7c2f90_4_k_cu_f6b91027_85314cuda3std3__48in_placeE,@object
	.size		_ZN39_INTERNAL_da7c2f90_4_k_cu_f6b91027_85314cuda3std3__48in_placeE,(_ZN39_INTERNAL_da7c2f90_4_k_cu_f6b91027_85314cuda3std6ranges3__45__cpo9iter_moveE - _ZN39_INTERNAL_da7c2f90_4_k_cu_f6b91027_85314cuda3std3__48in_placeE)
_ZN39_INTERNAL_da7c2f90_4_k_cu_f6b91027_85314cuda3std3__48in_placeE:
	.zero		1
	.type		_ZN39_INTERNAL_da7c2f90_4_k_cu_f6b91027_85314cuda3std6ranges3__45__cpo9iter_moveE,@object
	.size		_ZN39_INTERNAL_da7c2f90_4_k_cu_f6b91027_85314cuda3std6ranges3__45__cpo9iter_moveE,(_ZN39_INTERNAL_da7c2f90_4_k_cu_f6b91027_85314cuda3std3__45__cpo5beginE - _ZN39_INTERNAL_da7c2f90_4_k_cu_f6b91027_85314cuda3std6ranges3__45__cpo9iter_moveE)
_ZN39_INTERNAL_da7c2f90_4_k_cu_f6b91027_85314cuda3std6ranges3__45__cpo9iter_moveE:
	.zero		1
	.type		_ZN39_INTERNAL_da7c2f90_4_k_cu_f6b91027_85314cuda3std3__45__cpo5beginE,@object
	.size		_ZN39_INTERNAL_da7c2f90_4_k_cu_f6b91027_85314cuda3std3__45__cpo5beginE,(_ZN39_INTERNAL_da7c2f90_4_k_cu_f6b91027_85314cuda3std3__441_GLOBAL__N__da7c2f90_4_k_cu_f6b91027_85316ignoreE - _ZN39_INTERNAL_da7c2f90_4_k_cu_f6b91027_85314cuda3std3__45__cpo5beginE)
_ZN39_INTERNAL_da7c2f90_4_k_cu_f6b91027_85314cuda3std3__45__cpo5beginE:
	.zero		1
	.type		_ZN39_INTERNAL_da7c2f90_4_k_cu_f6b91027_85314cuda3std3__441_GLOBAL__N__da7c2f90_4_k_cu_f6b91027_85316ignoreE,@object
	.size		_ZN39_INTERNAL_da7c2f90_4_k_cu_f6b91027_85314cuda3std3__441_GLOBAL__N__da7c2f90_4_k_cu_f6b91027_85316ignoreE,(_ZN39_INTERNAL_da7c2f90_4_k_cu_f6b91027_85314cute7productE - _ZN39_INTERNAL_da7c2f90_4_k_cu_f6b91027_85314cuda3std3__441_GLOBAL__N__da7c2f90_4_k_cu_f6b91027_85316ignoreE)
_ZN39_INTERNAL_da7c2f90_4_k_cu_f6b91027_85314cuda3std3__441_GLOBAL__N__da7c2f90_4_k_cu_f6b91027_85316ignoreE:
	.zero		1
	.type		_ZN39_INTERNAL_da7c2f90_4_k_cu_f6b91027_85314cute7productE,@object
	.size		_ZN39_INTERNAL_da7c2f90_4_k_cu_f6b91027_85314cute7productE,(_ZN39_INTERNAL_da7c2f90_4_k_cu_f6b91027_85314cuda3std3__45__cpo3endE - _ZN39_INTERNAL_da7c2f90_4_k_cu_f6b91027_85314cute7productE)
_ZN39_INTERNAL_da7c2f90_4_k_cu_f6b91027_85314cute7productE:
	.zero		1
	.type		_ZN39_INTERNAL_da7c2f90_4_k_cu_f6b91027_85314cuda3std3__45__cpo3endE,@object
	.size		_ZN39_INTERNAL_da7c2f90_4_k_cu_f6b91027_85314cuda3std3__45__cpo3endE,(_ZN39_INTERNAL_da7c2f90_4_k_cu_f6b91027_85314cuda3std3__419piecewise_constructE - _ZN39_INTERNAL_da7c2f90_4_k_cu_f6b91027_85314cuda3std3__45__cpo3endE)
_ZN39_INTERNAL_da7c2f90_4_k_cu_f6b91027_85314cuda3std3__45__cpo3endE:
	.zero		1
	.type		_ZN39_INTERNAL_da7c2f90_4_k_cu_f6b91027_85314cuda3std3__419piecewise_constructE,@object
	.size		_ZN39_INTERNAL_da7c2f90_4_k_cu_f6b91027_85314cuda3std3__419piecewise_constructE,(_ZN39_INTERNAL_da7c2f90_4_k_cu_f6b91027_85314cuda3std3__45__cpo4cendE - _ZN39_INTERNAL_da7c2f90_4_k_cu_f6b91027_85314cuda3std3__419piecewise_constructE)
_ZN39_INTERNAL_da7c2f90_4_k_cu_f6b91027_85314cuda3std3__419piecewise_constructE:
	.zero		1
	.type		_ZN39_INTERNAL_da7c2f90_4_k_cu_f6b91027_85314cuda3std3__45__cpo4cendE,@object
	.size		_ZN39_INTERNAL_da7c2f90_4_k_cu_f6b91027_85314cuda3std3__45__cpo4cendE,(_ZN39_INTERNAL_da7c2f90_4_k_cu_f6b91027_85314cuda3std6ranges3__45__cpo4swapE - _ZN39_INTERNAL_da7c2f90_4_k_cu_f6b91027_85314cuda3std3__45__cpo4cendE)
_ZN39_INTERNAL_da7c2f90_4_k_cu_f6b91027_85314cuda3std3__45__cpo4cendE:
	.zero		1
	.type		_ZN39_INTERNAL_da7c2f90_4_k_cu_f6b91027_85314cuda3std6ranges3__45__cpo4swapE,@object
	.size		_ZN39_INTERNAL_da7c2f90_4_k_cu_f6b91027_85314cuda3std6ranges3__45__cpo4swapE,(.L_10 - _ZN39_INTERNAL_da7c2f90_4_k_cu_f6b91027_85314cuda3std6ranges3__45__cpo4swapE)
_ZN39_INTERNAL_da7c2f90_4_k_cu_f6b91027_85314cuda3std6ranges3__45__cpo4swapE:
	.zero		1
.L_10:


//--------------------- .nv.constant0._ZN7cutlass13device_kernelINS_4gemm6kernel13GemmUniversalIN4cute5tupleIJiiiiEEENS1_10collective13CollectiveMmaINS1_35MainloopSm100TmaUmmaWarpSpecializedILi28ELi2ELi4ENS5_IJNS4_1CILi1EEESB_SB_EEEEENS5_IJNSA_ILi128EEENSA_ILi96EEENSA_ILi16EEEEEENS_6half_tENS5_IJlSB_lEEESI_SJ_NS4_8TiledMMAINS4_8MMA_AtomIJNS4_20SM100_MMA_F16BF16_SSISI_SI_fLi128ELi96ELNS4_4UMMA5MajorE0ELSO_0ELNSN_7ScaleInE0ELSP_0EEEEEENS4_6LayoutISC_NS5_IJNSA_ILi0EEEST_ST_EEEEENS5_IJNS4_10UnderscoreESW_SW_EEEEENS4_13SM90_TMA_LOADENS4_14ComposedLayoutINS4_7SwizzleILi1ELi4ELi3EEENS4_18smem_ptr_flag_bitsILi16EEENSS_INS5_IJNSA_ILi8EEESG_EEENS5_IJSG_SB_EEEEEEEvNS4_8identityESZ_S19_vS1A_EENS_8epilogue10collective18CollectiveEpilogueINS1C_23Sm100TmaWarpSpecializedILi3ELi2ELi32ELb1ELb0EEEJSH_NS5_IJNSS_ISE_SB_EENSS_INSA_ILi32EEESB_EEEEESI_SJ_SI_SJ_NS1C_6fusion15FusionCallbacksIS1G_NS1L_17LinearCombinationISI_fSI_fLNS_15FloatRoundStyleE2EEESH_S1K_JEEENS4_5SM1004TMEM4LOAD26SM100_TMEM_LOAD_32dp32b32xESZ_NS10_INS11_ILi2ELi4ELi3EEES14_NSS_INS5_IJS15_S1I_EEENS5_IJS1I_SB_EEEEEEENS4_39AutoVectorizingCopyWithAssumedAlignmentILi128EEENS4_14SM90_TMA_STOREES1Z_S21_S21_EEEvvEEEEvNT_6ParamsE --------------------------
	.section	.nv.constant0._ZN7cutlass13device_kernelINS_4gemm6kernel13GemmUniversalIN4cute5tupleIJiiiiEEENS1_10collective13CollectiveMmaINS1_35MainloopSm100TmaUmmaWarpSpecializedILi28ELi2ELi4ENS5_IJNS4_1CILi1EEESB_SB_EEEEENS5_IJNSA_ILi128EEENSA_ILi96EEENSA_ILi16EEEEEENS_6half_tENS5_IJlSB_lEEESI_SJ_NS4_8TiledMMAINS4_8MMA_AtomIJNS4_20SM100_MMA_F16BF16_SSISI_SI_fLi128ELi96ELNS4_4UMMA5MajorE0ELSO_0ELNSN_7ScaleInE0ELSP_0EEEEEENS4_6LayoutISC_NS5_IJNSA_ILi0EEEST_ST_EEEEENS5_IJNS4_10UnderscoreESW_SW_EEEEENS4_13SM90_TMA_LOADENS4_14ComposedLayoutINS4_7SwizzleILi1ELi4ELi3EEENS4_18smem_ptr_flag_bitsILi16EEENSS_INS5_IJNSA_ILi8EEESG_EEENS5_IJSG_SB_EEEEEEEvNS4_8identityESZ_S19_vS1A_EENS_8epilogue10collective18CollectiveEpilogueINS1C_23Sm100TmaWarpSpecializedILi3ELi2ELi32ELb1ELb0EEEJSH_NS5_IJNSS_ISE_SB_EENSS_INSA_ILi32EEESB_EEEEESI_SJ_SI_SJ_NS1C_6fusion15FusionCallbacksIS1G_NS1L_17LinearCombinationISI_fSI_fLNS_15FloatRoundStyleE2EEESH_S1K_JEEENS4_5SM1004TMEM4LOAD26SM100_TMEM_LOAD_32dp32b32xESZ_NS10_INS11_ILi2ELi4ELi3EEES14_NSS_INS5_IJS15_S1I_EEENS5_IJS1I_SB_EEEEEEENS4_39AutoVectorizingCopyWithAssumedAlignmentILi128EEENS4_14SM90_TMA_STOREES1Z_S21_S21_EEEvvEEEEvNT_6ParamsE,"a",@progbits
	.sectionflags	@""
	.align	4
.nv.constant0._ZN7cutlass13device_kernelINS_4gemm6kernel13GemmUniversalIN4cute5tupleIJiiiiEEENS1_10collective13CollectiveMmaINS1_35MainloopSm100TmaUmmaWarpSpecializedILi28ELi2ELi4ENS5_IJNS4_1CILi1EEESB_SB_EEEEENS5_IJNSA_ILi128EEENSA_ILi96EEENSA_ILi16EEEEEENS_6half_tENS5_IJlSB_lEEESI_SJ_NS4_8TiledMMAINS4_8MMA_AtomIJNS4_20SM100_MMA_F16BF16_SSISI_SI_fLi128ELi96ELNS4_4UMMA5MajorE0ELSO_0ELNSN_7ScaleInE0ELSP_0EEEEEENS4_6LayoutISC_NS5_IJNSA_ILi0EEEST_ST_EEEEENS5_IJNS4_10UnderscoreESW_SW_EEEEENS4_13SM90_TMA_LOADENS4_14ComposedLayoutINS4_7SwizzleILi1ELi4ELi3EEENS4_18smem_ptr_flag_bitsILi16EEENSS_INS5_IJNSA_ILi8EEESG_EEENS5_IJSG_SB_EEEEEEEvNS4_8identityESZ_S19_vS1A_EENS_8epilogue10collective18CollectiveEpilogueINS1C_23Sm100TmaWarpSpecializedILi3ELi2ELi32ELb1ELb0EEEJSH_NS5_IJNSS_ISE_SB_EENSS_INSA_ILi32EEESB_EEEEESI_SJ_SI_SJ_NS1C_6fusion15FusionCallbacksIS1G_NS1L_17LinearCombinationISI_fSI_fLNS_15FloatRoundStyleE2EEESH_S1K_JEEENS4_5SM1004TMEM4LOAD26SM100_TMEM_LOAD_32dp32b32xESZ_NS10_INS11_ILi2ELi4ELi3EEES14_NSS_INS5_IJS15_S1I_EEENS5_IJS1I_SB_EEEEEEENS4_39AutoVectorizingCopyWithAssumedAlignmentILi128EEENS4_14SM90_TMA_STOREES1Z_S21_S21_EEEvvEEEEvNT_6ParamsE:
	.zero		2944


//--------------------- SYMBOLS --------------------------

	.type		.nv.reservedSmem.offset0,@object
	.size		.nv.reservedSmem.offset0,0x4
	.type		.nv.reservedSmem.cap,@object
	.size		.nv.reservedSmem.cap,0x4
	.type		__assertfail,@function
